//
// Generated by NVIDIA NVVM Compiler
//
// Compiler Build ID: CL-36424714
// Cuda compilation tools, release 13.0, V13.0.88
// Based on NVVM 20.0.0
//

.version 9.0
.target sm_100
.address_size 64

	// .globl	_Z15kernel2D_linearPKfPfi
.extern .shared .align 16 .b8 shared_mem[];

.visible .entry _Z15kernel2D_linearPKfPfi(
	.param .u64 .ptr .align 1 _Z15kernel2D_linearPKfPfi_param_0,
	.param .u64 .ptr .align 1 _Z15kernel2D_linearPKfPfi_param_1,
	.param .u32 _Z15kernel2D_linearPKfPfi_param_2
)
{
	.reg .pred 	%p<26>;
	.reg .b32 	%r<158>;
	.reg .b32 	%f<88>;
	.reg .b64 	%rd<37>;

	ld.param.u64 	%rd3, [_Z15kernel2D_linearPKfPfi_param_0];
	ld.param.u64 	%rd2, [_Z15kernel2D_linearPKfPfi_param_1];
	ld.param.u32 	%r79, [_Z15kernel2D_linearPKfPfi_param_2];
	cvta.to.global.u64 	%rd1, %rd3;
	mov.u32 	%r80, %ctaid.x;
	mov.u32 	%r81, %ntid.x;
	mov.u32 	%r82, %tid.x;
	mad.lo.s32 	%r1, %r80, %r81, %r82;
	setp.gt.u32 	%p1, %r1, 4095;
	@%p1 bra 	$L__BB0_47;
	and.b32  	%r2, %r1, 63;
	shr.u32 	%r83, %r79, 31;
	add.s32 	%r84, %r79, %r83;
	shr.s32 	%r3, %r84, 1;
	neg.s32 	%r4, %r3;
	setp.lt.s32 	%p2, %r79, -1;
	mov.f32 	%f85, 0f00000000;
	mov.f32 	%f87, %f85;
	@%p2 bra 	$L__BB0_46;
	abs.s32 	%r5, %r3;
	add.s32 	%r6, %r3, %r5;
	add.s32 	%r86, %r6, 1;
	and.b32  	%r7, %r86, 7;
	add.s32 	%r8, %r7, -1;
	and.b32  	%r9, %r86, 3;
	and.b32  	%r10, %r6, 1;
	sub.s32 	%r11, 3, %r3;
	and.b32  	%r87, %r86, -8;
	neg.s32 	%r12, %r87;
	sub.s32 	%r13, %r2, %r3;
	shr.u32 	%r14, %r1, 6;
	mov.f32 	%f85, 0f00000000;
	mov.b32 	%r157, 0;
	mov.u32 	%r127, %r4;
$L__BB0_3:
	mov.u32 	%r15, %r127;
	setp.lt.u32 	%p3, %r6, 7;
	add.s32 	%r17, %r15, %r14;
	shl.b32 	%r18, %r17, 6;
	mov.u32 	%r150, %r4;
	@%p3 bra 	$L__BB0_23;
	add.s32 	%r130, %r13, %r18;
	mov.u32 	%r129, %r13;
	mov.u32 	%r131, %r12;
	mov.u32 	%r132, %r11;
$L__BB0_5:
	.pragma "nounroll";
	max.u32 	%r89, %r129, %r17;
	setp.gt.u32 	%p4, %r89, 63;
	@%p4 bra 	$L__BB0_7;
	mul.wide.u32 	%rd4, %r130, 4;
	add.s64 	%rd5, %rd1, %rd4;
	ld.global.f32 	%f45, [%rd5];
	add.f32 	%f85, %f85, %f45;
	add.s32 	%r157, %r157, 1;
$L__BB0_7:
	add.s32 	%r90, %r129, 1;
	max.u32 	%r91, %r90, %r17;
	setp.gt.u32 	%p5, %r91, 63;
	@%p5 bra 	$L__BB0_9;
	add.s32 	%r92, %r130, 1;
	mul.wide.u32 	%rd6, %r92, 4;
	add.s64 	%rd7, %rd1, %rd6;
	ld.global.f32 	%f46, [%rd7];
	add.f32 	%f85, %f85, %f46;
	add.s32 	%r157, %r157, 1;
$L__BB0_9:
	add.s32 	%r93, %r129, 2;
	max.u32 	%r94, %r93, %r17;
	setp.gt.u32 	%p6, %r94, 63;
	@%p6 bra 	$L__BB0_11;
	add.s32 	%r95, %r130, 2;
	mul.wide.u32 	%rd8, %r95, 4;
	add.s64 	%rd9, %rd1, %rd8;
	ld.global.f32 	%f47, [%rd9];
	add.f32 	%f85, %f85, %f47;
	add.s32 	%r157, %r157, 1;
$L__BB0_11:
	add.s32 	%r96, %r129, 3;
	max.u32 	%r97, %r96, %r17;
	setp.gt.u32 	%p7, %r97, 63;
	@%p7 bra 	$L__BB0_13;
	add.s32 	%r98, %r130, 3;
	mul.wide.u32 	%rd10, %r98, 4;
	add.s64 	%rd11, %rd1, %rd10;
	ld.global.f32 	%f48, [%rd11];
	add.f32 	%f85, %f85, %f48;
	add.s32 	%r157, %r157, 1;
$L__BB0_13:
	add.s32 	%r99, %r129, 4;
	max.u32 	%r100, %r99, %r17;
	setp.gt.u32 	%p8, %r100, 63;
	@%p8 bra 	$L__BB0_15;
	add.s32 	%r101, %r130, 4;
	mul.wide.u32 	%rd12, %r101, 4;
	add.s64 	%rd13, %rd1, %rd12;
	ld.global.f32 	%f49, [%rd13];
	add.f32 	%f85, %f85, %f49;
	add.s32 	%r157, %r157, 1;
$L__BB0_15:
	add.s32 	%r102, %r129, 5;
	max.u32 	%r103, %r102, %r17;
	setp.gt.u32 	%p9, %r103, 63;
	@%p9 bra 	$L__BB0_17;
	add.s32 	%r104, %r130, 5;
	mul.wide.u32 	%rd14, %r104, 4;
	add.s64 	%rd15, %rd1, %rd14;
	ld.global.f32 	%f50, [%rd15];
	add.f32 	%f85, %f85, %f50;
	add.s32 	%r157, %r157, 1;
$L__BB0_17:
	add.s32 	%r105, %r129, 6;
	max.u32 	%r106, %r105, %r17;
	setp.gt.u32 	%p10, %r106, 63;
	@%p10 bra 	$L__BB0_19;
	add.s32 	%r107, %r130, 6;
	mul.wide.u32 	%rd16, %r107, 4;
	add.s64 	%rd17, %rd1, %rd16;
	ld.global.f32 	%f51, [%rd17];
	add.f32 	%f85, %f85, %f51;
	add.s32 	%r157, %r157, 1;
$L__BB0_19:
	add.s32 	%r108, %r129, 7;
	max.u32 	%r109, %r108, %r17;
	setp.gt.u32 	%p11, %r109, 63;
	@%p11 bra 	$L__BB0_21;
	add.s32 	%r110, %r130, 7;
	mul.wide.u32 	%rd18, %r110, 4;
	add.s64 	%rd19, %rd1, %rd18;
	ld.global.f32 	%f52, [%rd19];
	add.f32 	%f85, %f85, %f52;
	add.s32 	%r157, %r157, 1;
$L__BB0_21:
	add.s32 	%r132, %r132, 8;
	add.s32 	%r131, %r131, 8;
	add.s32 	%r130, %r130, 8;
	add.s32 	%r129, %r129, 8;
	setp.ne.s32 	%p12, %r131, 0;
	@%p12 bra 	$L__BB0_5;
	add.s32 	%r150, %r132, -3;
$L__BB0_23:
	setp.eq.s32 	%p13, %r7, 0;
	@%p13 bra 	$L__BB0_44;
	setp.lt.u32 	%p14, %r8, 3;
	@%p14 bra 	$L__BB0_34;
	add.s32 	%r49, %r150, %r2;
	max.u32 	%r112, %r49, %r17;
	setp.gt.u32 	%p15, %r112, 63;
	@%p15 bra 	$L__BB0_27;
	add.s32 	%r113, %r18, %r49;
	mul.wide.u32 	%rd20, %r113, 4;
	add.s64 	%rd21, %rd1, %rd20;
	ld.global.f32 	%f54, [%rd21];
	add.f32 	%f85, %f85, %f54;
	add.s32 	%r157, %r157, 1;
$L__BB0_27:
	add.s32 	%r52, %r49, 1;
	max.u32 	%r114, %r52, %r17;
	setp.gt.u32 	%p16, %r114, 63;
	@%p16 bra 	$L__BB0_29;
	add.s32 	%r115, %r18, %r52;
	mul.wide.u32 	%rd22, %r115, 4;
	add.s64 	%rd23, %rd1, %rd22;
	ld.global.f32 	%f55, [%rd23];
	add.f32 	%f85, %f85, %f55;
	add.s32 	%r157, %r157, 1;
$L__BB0_29:
	add.s32 	%r55, %r49, 2;
	max.u32 	%r116, %r55, %r17;
	setp.gt.u32 	%p17, %r116, 63;
	@%p17 bra 	$L__BB0_31;
	add.s32 	%r117, %r18, %r55;
	mul.wide.u32 	%rd24, %r117, 4;
	add.s64 	%rd25, %rd1, %rd24;
	ld.global.f32 	%f56, [%rd25];
	add.f32 	%f85, %f85, %f56;
	add.s32 	%r157, %r157, 1;
$L__BB0_31:
	add.s32 	%r58, %r49, 3;
	max.u32 	%r118, %r58, %r17;
	setp.gt.u32 	%p18, %r118, 63;
	@%p18 bra 	$L__BB0_33;
	add.s32 	%r119, %r18, %r58;
	mul.wide.u32 	%rd26, %r119, 4;
	add.s64 	%rd27, %rd1, %rd26;
	ld.global.f32 	%f57, [%rd27];
	add.f32 	%f85, %f85, %f57;
	add.s32 	%r157, %r157, 1;
$L__BB0_33:
	add.s32 	%r150, %r150, 4;
$L__BB0_34:
	setp.eq.s32 	%p19, %r9, 0;
	@%p19 bra 	$L__BB0_44;
	setp.eq.s32 	%p20, %r9, 1;
	@%p20 bra 	$L__BB0_41;
	add.s32 	%r65, %r150, %r2;
	max.u32 	%r121, %r65, %r17;
	setp.gt.u32 	%p21, %r121, 63;
	@%p21 bra 	$L__BB0_38;
	add.s32 	%r122, %r18, %r65;
	mul.wide.u32 	%rd28, %r122, 4;
	add.s64 	%rd29, %rd1, %rd28;
	ld.global.f32 	%f59, [%rd29];
	add.f32 	%f85, %f85, %f59;
	add.s32 	%r157, %r157, 1;
$L__BB0_38:
	add.s32 	%r68, %r65, 1;
	max.u32 	%r123, %r68, %r17;
	setp.gt.u32 	%p22, %r123, 63;
	@%p22 bra 	$L__BB0_40;
	add.s32 	%r124, %r18, %r68;
	mul.wide.u32 	%rd30, %r124, 4;
	add.s64 	%rd31, %rd1, %rd30;
	ld.global.f32 	%f60, [%rd31];
	add.f32 	%f85, %f85, %f60;
	add.s32 	%r157, %r157, 1;
$L__BB0_40:
	add.s32 	%r150, %r150, 2;
$L__BB0_41:
	setp.ne.s32 	%p23, %r10, 0;
	@%p23 bra 	$L__BB0_44;
	add.s32 	%r75, %r150, %r2;
	max.u32 	%r125, %r75, %r17;
	setp.gt.u32 	%p24, %r125, 63;
	@%p24 bra 	$L__BB0_44;
	add.s32 	%r126, %r18, %r75;
	mul.wide.u32 	%rd32, %r126, 4;
	add.s64 	%rd33, %rd1, %rd32;
	ld.global.f32 	%f61, [%rd33];
	add.f32 	%f85, %f85, %f61;
	add.s32 	%r157, %r157, 1;
$L__BB0_44:
	add.s32 	%r127, %r15, 1;
	setp.ne.s32 	%p25, %r15, %r5;
	@%p25 bra 	$L__BB0_3;
	cvt.rn.f32.s32 	%f87, %r157;
$L__BB0_46:
	div.rn.f32 	%f62, %f85, %f87;
	cvta.to.global.u64 	%rd34, %rd2;
	mul.wide.u32 	%rd35, %r1, 4;
	add.s64 	%rd36, %rd34, %rd35;
	st.global.f32 	[%rd36], %f62;
$L__BB0_47:
	ret;

}
	// .globl	_Z15kernel3D_linearPKfPfi
.visible .entry _Z15kernel3D_linearPKfPfi(
	.param .u64 .ptr .align 1 _Z15kernel3D_linearPKfPfi_param_0,
	.param .u64 .ptr .align 1 _Z15kernel3D_linearPKfPfi_param_1,
	.param .u32 _Z15kernel3D_linearPKfPfi_param_2
)
{
	.reg .pred 	%p<27>;
	.reg .b32 	%r<185>;
	.reg .b32 	%f<90>;
	.reg .b64 	%rd<37>;

	ld.param.u64 	%rd3, [_Z15kernel3D_linearPKfPfi_param_0];
	ld.param.u64 	%rd2, [_Z15kernel3D_linearPKfPfi_param_1];
	ld.param.u32 	%r84, [_Z15kernel3D_linearPKfPfi_param_2];
	cvta.to.global.u64 	%rd1, %rd3;
	mov.u32 	%r85, %ctaid.x;
	mov.u32 	%r86, %ntid.x;
	mov.u32 	%r87, %tid.x;
	mad.lo.s32 	%r1, %r85, %r86, %r87;
	setp.gt.u32 	%p1, %r1, 262143;
	@%p1 bra 	$L__BB1_49;
	and.b32  	%r2, %r1, 63;
	shr.u32 	%r88, %r84, 31;
	add.s32 	%r89, %r84, %r88;
	shr.s32 	%r3, %r89, 1;
	neg.s32 	%r4, %r3;
	setp.lt.s32 	%p2, %r84, -1;
	mov.f32 	%f87, 0f00000000;
	mov.f32 	%f89, %f87;
	@%p2 bra 	$L__BB1_48;
	abs.s32 	%r5, %r3;
	add.s32 	%r6, %r3, %r5;
	add.s32 	%r91, %r6, 1;
	and.b32  	%r7, %r91, 7;
	and.b32  	%r8, %r91, 3;
	sub.s32 	%r9, 3, %r3;
	and.b32  	%r92, %r91, -8;
	neg.s32 	%r10, %r92;
	sub.s32 	%r12, %r2, %r3;
	add.s32 	%r11, %r12, 3;
	shr.u32 	%r93, %r1, 6;
	and.b32  	%r13, %r93, 63;
	mov.f32 	%f87, 0f00000000;
	mov.b32 	%r184, 0;
	mov.u32 	%r152, %r4;
$L__BB1_3:
	shr.u32 	%r94, %r1, 12;
	add.s32 	%r16, %r152, %r94;
	shl.b32 	%r17, %r16, 12;
	add.s32 	%r96, %r11, %r17;
	mov.u32 	%r154, %r4;
$L__BB1_4:
	mov.u32 	%r18, %r154;
	setp.lt.u32 	%p3, %r6, 7;
	add.s32 	%r20, %r18, %r13;
	shl.b32 	%r21, %r20, 6;
	add.s32 	%r22, %r21, %r17;
	mov.u32 	%r177, %r4;
	@%p3 bra 	$L__BB1_24;
	add.s32 	%r157, %r96, %r21;
	mov.u32 	%r156, %r12;
	mov.u32 	%r158, %r10;
	mov.u32 	%r159, %r9;
$L__BB1_6:
	.pragma "nounroll";
	max.u32 	%r97, %r156, %r20;
	max.u32 	%r98, %r97, %r16;
	setp.gt.u32 	%p4, %r98, 63;
	@%p4 bra 	$L__BB1_8;
	add.s32 	%r99, %r157, -3;
	mul.wide.u32 	%rd4, %r99, 4;
	add.s64 	%rd5, %rd1, %rd4;
	ld.global.f32 	%f46, [%rd5];
	add.f32 	%f87, %f87, %f46;
	add.s32 	%r184, %r184, 1;
$L__BB1_8:
	add.s32 	%r100, %r156, 1;
	max.u32 	%r101, %r100, %r20;
	max.u32 	%r102, %r101, %r16;
	setp.gt.u32 	%p5, %r102, 63;
	@%p5 bra 	$L__BB1_10;
	add.s32 	%r103, %r157, -2;
	mul.wide.u32 	%rd6, %r103, 4;
	add.s64 	%rd7, %rd1, %rd6;
	ld.global.f32 	%f47, [%rd7];
	add.f32 	%f87, %f87, %f47;
	add.s32 	%r184, %r184, 1;
$L__BB1_10:
	add.s32 	%r104, %r156, 2;
	max.u32 	%r105, %r104, %r20;
	max.u32 	%r106, %r105, %r16;
	setp.gt.u32 	%p6, %r106, 63;
	@%p6 bra 	$L__BB1_12;
	add.s32 	%r107, %r157, -1;
	mul.wide.u32 	%rd8, %r107, 4;
	add.s64 	%rd9, %rd1, %rd8;
	ld.global.f32 	%f48, [%rd9];
	add.f32 	%f87, %f87, %f48;
	add.s32 	%r184, %r184, 1;
$L__BB1_12:
	add.s32 	%r108, %r156, 3;
	max.u32 	%r109, %r108, %r20;
	max.u32 	%r110, %r109, %r16;
	setp.gt.u32 	%p7, %r110, 63;
	@%p7 bra 	$L__BB1_14;
	mul.wide.u32 	%rd10, %r157, 4;
	add.s64 	%rd11, %rd1, %rd10;
	ld.global.f32 	%f49, [%rd11];
	add.f32 	%f87, %f87, %f49;
	add.s32 	%r184, %r184, 1;
$L__BB1_14:
	add.s32 	%r111, %r156, 4;
	max.u32 	%r112, %r111, %r20;
	max.u32 	%r113, %r112, %r16;
	setp.gt.u32 	%p8, %r113, 63;
	@%p8 bra 	$L__BB1_16;
	add.s32 	%r114, %r157, 1;
	mul.wide.u32 	%rd12, %r114, 4;
	add.s64 	%rd13, %rd1, %rd12;
	ld.global.f32 	%f50, [%rd13];
	add.f32 	%f87, %f87, %f50;
	add.s32 	%r184, %r184, 1;
$L__BB1_16:
	add.s32 	%r115, %r156, 5;
	max.u32 	%r116, %r115, %r20;
	max.u32 	%r117, %r116, %r16;
	setp.gt.u32 	%p9, %r117, 63;
	@%p9 bra 	$L__BB1_18;
	add.s32 	%r118, %r157, 2;
	mul.wide.u32 	%rd14, %r118, 4;
	add.s64 	%rd15, %rd1, %rd14;
	ld.global.f32 	%f51, [%rd15];
	add.f32 	%f87, %f87, %f51;
	add.s32 	%r184, %r184, 1;
$L__BB1_18:
	add.s32 	%r119, %r156, 6;
	max.u32 	%r120, %r119, %r20;
	max.u32 	%r121, %r120, %r16;
	setp.gt.u32 	%p10, %r121, 63;
	@%p10 bra 	$L__BB1_20;
	add.s32 	%r122, %r157, 3;
	mul.wide.u32 	%rd16, %r122, 4;
	add.s64 	%rd17, %rd1, %rd16;
	ld.global.f32 	%f52, [%rd17];
	add.f32 	%f87, %f87, %f52;
	add.s32 	%r184, %r184, 1;
$L__BB1_20:
	add.s32 	%r123, %r156, 7;
	max.u32 	%r124, %r123, %r20;
	max.u32 	%r125, %r124, %r16;
	setp.gt.u32 	%p11, %r125, 63;
	@%p11 bra 	$L__BB1_22;
	add.s32 	%r126, %r157, 4;
	mul.wide.u32 	%rd18, %r126, 4;
	add.s64 	%rd19, %rd1, %rd18;
	ld.global.f32 	%f53, [%rd19];
	add.f32 	%f87, %f87, %f53;
	add.s32 	%r184, %r184, 1;
$L__BB1_22:
	add.s32 	%r159, %r159, 8;
	add.s32 	%r158, %r158, 8;
	add.s32 	%r157, %r157, 8;
	add.s32 	%r156, %r156, 8;
	setp.ne.s32 	%p12, %r158, 0;
	@%p12 bra 	$L__BB1_6;
	add.s32 	%r177, %r159, -3;
$L__BB1_24:
	setp.eq.s32 	%p13, %r7, 0;
	@%p13 bra 	$L__BB1_45;
	add.s32 	%r128, %r7, -1;
	setp.lt.u32 	%p14, %r128, 3;
	@%p14 bra 	$L__BB1_35;
	add.s32 	%r53, %r177, %r2;
	max.u32 	%r129, %r53, %r20;
	max.u32 	%r130, %r129, %r16;
	setp.gt.u32 	%p15, %r130, 63;
	@%p15 bra 	$L__BB1_28;
	add.s32 	%r131, %r22, %r53;
	mul.wide.u32 	%rd20, %r131, 4;
	add.s64 	%rd21, %rd1, %rd20;
	ld.global.f32 	%f55, [%rd21];
	add.f32 	%f87, %f87, %f55;
	add.s32 	%r184, %r184, 1;
$L__BB1_28:
	add.s32 	%r56, %r53, 1;
	max.u32 	%r132, %r56, %r20;
	max.u32 	%r133, %r132, %r16;
	setp.gt.u32 	%p16, %r133, 63;
	@%p16 bra 	$L__BB1_30;
	add.s32 	%r134, %r22, %r56;
	mul.wide.u32 	%rd22, %r134, 4;
	add.s64 	%rd23, %rd1, %rd22;
	ld.global.f32 	%f56, [%rd23];
	add.f32 	%f87, %f87, %f56;
	add.s32 	%r184, %r184, 1;
$L__BB1_30:
	add.s32 	%r59, %r53, 2;
	max.u32 	%r135, %r59, %r20;
	max.u32 	%r136, %r135, %r16;
	setp.gt.u32 	%p17, %r136, 63;
	@%p17 bra 	$L__BB1_32;
	add.s32 	%r137, %r22, %r59;
	mul.wide.u32 	%rd24, %r137, 4;
	add.s64 	%rd25, %rd1, %rd24;
	ld.global.f32 	%f57, [%rd25];
	add.f32 	%f87, %f87, %f57;
	add.s32 	%r184, %r184, 1;
$L__BB1_32:
	add.s32 	%r62, %r53, 3;
	max.u32 	%r138, %r62, %r20;
	max.u32 	%r139, %r138, %r16;
	setp.gt.u32 	%p18, %r139, 63;
	@%p18 bra 	$L__BB1_34;
	add.s32 	%r140, %r22, %r62;
	mul.wide.u32 	%rd26, %r140, 4;
	add.s64 	%rd27, %rd1, %rd26;
	ld.global.f32 	%f58, [%rd27];
	add.f32 	%f87, %f87, %f58;
	add.s32 	%r184, %r184, 1;
$L__BB1_34:
	add.s32 	%r177, %r177, 4;
$L__BB1_35:
	setp.eq.s32 	%p19, %r8, 0;
	@%p19 bra 	$L__BB1_45;
	setp.eq.s32 	%p20, %r8, 1;
	@%p20 bra 	$L__BB1_42;
	add.s32 	%r69, %r177, %r2;
	max.u32 	%r142, %r69, %r20;
	max.u32 	%r143, %r142, %r16;
	setp.gt.u32 	%p21, %r143, 63;
	@%p21 bra 	$L__BB1_39;
	add.s32 	%r144, %r22, %r69;
	mul.wide.u32 	%rd28, %r144, 4;
	add.s64 	%rd29, %rd1, %rd28;
	ld.global.f32 	%f60, [%rd29];
	add.f32 	%f87, %f87, %f60;
	add.s32 	%r184, %r184, 1;
$L__BB1_39:
	add.s32 	%r72, %r69, 1;
	max.u32 	%r145, %r72, %r20;
	max.u32 	%r146, %r145, %r16;
	setp.gt.u32 	%p22, %r146, 63;
	@%p22 bra 	$L__BB1_41;
	add.s32 	%r147, %r22, %r72;
	mul.wide.u32 	%rd30, %r147, 4;
	add.s64 	%rd31, %rd1, %rd30;
	ld.global.f32 	%f61, [%rd31];
	add.f32 	%f87, %f87, %f61;
	add.s32 	%r184, %r184, 1;
$L__BB1_41:
	add.s32 	%r177, %r177, 2;
$L__BB1_42:
	and.b32  	%r148, %r6, 1;
	setp.eq.b32 	%p23, %r148, 1;
	@%p23 bra 	$L__BB1_45;
	add.s32 	%r79, %r177, %r2;
	max.u32 	%r149, %r79, %r20;
	max.u32 	%r150, %r149, %r16;
	setp.gt.u32 	%p24, %r150, 63;
	@%p24 bra 	$L__BB1_45;
	add.s32 	%r151, %r22, %r79;
	mul.wide.u32 	%rd32, %r151, 4;
	add.s64 	%rd33, %rd1, %rd32;
	ld.global.f32 	%f62, [%rd33];
	add.f32 	%f87, %f87, %f62;
	add.s32 	%r184, %r184, 1;
$L__BB1_45:
	add.s32 	%r154, %r18, 1;
	setp.ne.s32 	%p25, %r18, %r5;
	@%p25 bra 	$L__BB1_4;
	add.s32 	%r83, %r152, 1;
	setp.ne.s32 	%p26, %r152, %r5;
	mov.u32 	%r152, %r83;
	@%p26 bra 	$L__BB1_3;
	cvt.rn.f32.s32 	%f89, %r184;
$L__BB1_48:
	div.rn.f32 	%f63, %f87, %f89;
	cvta.to.global.u64 	%rd34, %rd2;
	mul.wide.u32 	%rd35, %r1, 4;
	add.s64 	%rd36, %rd34, %rd35;
	st.global.f32 	[%rd36], %f63;
$L__BB1_49:
	ret;

}
	// .globl	_Z18kernel2D_optimizedPKfPfi
.visible .entry _Z18kernel2D_optimizedPKfPfi(
	.param .u64 .ptr .align 1 _Z18kernel2D_optimizedPKfPfi_param_0,
	.param .u64 .ptr .align 1 _Z18kernel2D_optimizedPKfPfi_param_1,
	.param .u32 _Z18kernel2D_optimizedPKfPfi_param_2
)
{
	.reg .pred 	%p<41>;
	.reg .b32 	%r<145>;
	.reg .b32 	%f<105>;
	.reg .b64 	%rd<37>;

	ld.param.u64 	%rd3, [_Z18kernel2D_optimizedPKfPfi_param_0];
	ld.param.u64 	%rd2, [_Z18kernel2D_optimizedPKfPfi_param_1];
	ld.param.u32 	%r80, [_Z18kernel2D_optimizedPKfPfi_param_2];
	cvta.to.global.u64 	%rd1, %rd3;
	mov.u32 	%r81, %ctaid.x;
	mov.u32 	%r82, %ntid.x;
	mov.u32 	%r83, %tid.x;
	mad.lo.s32 	%r1, %r81, %r82, %r83;
	setp.gt.u32 	%p1, %r1, 4095;
	@%p1 bra 	$L__BB2_48;
	and.b32  	%r2, %r1, 63;
	shr.u32 	%r84, %r80, 31;
	add.s32 	%r85, %r80, %r84;
	shr.s32 	%r3, %r85, 1;
	neg.s32 	%r4, %r3;
	setp.lt.s32 	%p2, %r80, -1;
	mov.f32 	%f102, 0f00000000;
	mov.f32 	%f104, %f102;
	@%p2 bra 	$L__BB2_47;
	abs.s32 	%r5, %r3;
	add.s32 	%r6, %r3, %r5;
	add.s32 	%r87, %r6, 1;
	and.b32  	%r7, %r87, 7;
	add.s32 	%r8, %r7, -1;
	and.b32  	%r9, %r87, 3;
	and.b32  	%r10, %r6, 1;
	sub.s32 	%r11, 3, %r3;
	and.b32  	%r88, %r87, -8;
	neg.s32 	%r12, %r88;
	sub.s32 	%r13, %r2, %r3;
	shr.u32 	%r14, %r1, 6;
	mov.f32 	%f102, 0f00000000;
	mov.b32 	%r144, 0;
	mov.u32 	%r128, %r4;
$L__BB2_3:
	mov.u32 	%r15, %r128;
	setp.lt.u32 	%p3, %r6, 7;
	add.s32 	%r17, %r15, %r14;
	shl.b32 	%r18, %r17, 6;
	mov.u32 	%r139, %r4;
	@%p3 bra 	$L__BB2_23;
	add.s32 	%r131, %r13, %r18;
	mov.u32 	%r130, %r13;
	mov.u32 	%r132, %r12;
	mov.u32 	%r133, %r11;
$L__BB2_5:
	.pragma "nounroll";
	max.u32 	%r90, %r130, %r17;
	setp.gt.u32 	%p4, %r90, 63;
	setp.lt.u32 	%p5, %r90, 64;
	selp.u32 	%r25, 1, 0, %p5;
	mov.f32 	%f81, 0f00000000;
	@%p4 bra 	$L__BB2_7;
	mul.wide.u32 	%rd4, %r131, 4;
	add.s64 	%rd5, %rd1, %rd4;
	ld.global.f32 	%f81, [%rd5];
$L__BB2_7:
	add.f32 	%f5, %f102, %f81;
	add.s32 	%r26, %r144, %r25;
	add.s32 	%r91, %r130, 1;
	max.u32 	%r92, %r91, %r17;
	setp.gt.u32 	%p6, %r92, 63;
	setp.lt.u32 	%p7, %r92, 64;
	selp.u32 	%r27, 1, 0, %p7;
	mov.f32 	%f82, 0f00000000;
	@%p6 bra 	$L__BB2_9;
	add.s32 	%r93, %r131, 1;
	mul.wide.u32 	%rd6, %r93, 4;
	add.s64 	%rd7, %rd1, %rd6;
	ld.global.f32 	%f82, [%rd7];
$L__BB2_9:
	add.f32 	%f8, %f5, %f82;
	add.s32 	%r28, %r26, %r27;
	add.s32 	%r94, %r130, 2;
	max.u32 	%r95, %r94, %r17;
	setp.gt.u32 	%p8, %r95, 63;
	setp.lt.u32 	%p9, %r95, 64;
	selp.u32 	%r29, 1, 0, %p9;
	mov.f32 	%f83, 0f00000000;
	@%p8 bra 	$L__BB2_11;
	add.s32 	%r96, %r131, 2;
	mul.wide.u32 	%rd8, %r96, 4;
	add.s64 	%rd9, %rd1, %rd8;
	ld.global.f32 	%f83, [%rd9];
$L__BB2_11:
	add.f32 	%f11, %f8, %f83;
	add.s32 	%r30, %r28, %r29;
	add.s32 	%r97, %r130, 3;
	max.u32 	%r98, %r97, %r17;
	setp.gt.u32 	%p10, %r98, 63;
	setp.lt.u32 	%p11, %r98, 64;
	selp.u32 	%r31, 1, 0, %p11;
	mov.f32 	%f84, 0f00000000;
	@%p10 bra 	$L__BB2_13;
	add.s32 	%r99, %r131, 3;
	mul.wide.u32 	%rd10, %r99, 4;
	add.s64 	%rd11, %rd1, %rd10;
	ld.global.f32 	%f84, [%rd11];
$L__BB2_13:
	add.f32 	%f14, %f11, %f84;
	add.s32 	%r32, %r30, %r31;
	add.s32 	%r100, %r130, 4;
	max.u32 	%r101, %r100, %r17;
	setp.gt.u32 	%p12, %r101, 63;
	setp.lt.u32 	%p13, %r101, 64;
	selp.u32 	%r33, 1, 0, %p13;
	mov.f32 	%f85, 0f00000000;
	@%p12 bra 	$L__BB2_15;
	add.s32 	%r102, %r131, 4;
	mul.wide.u32 	%rd12, %r102, 4;
	add.s64 	%rd13, %rd1, %rd12;
	ld.global.f32 	%f85, [%rd13];
$L__BB2_15:
	add.f32 	%f17, %f14, %f85;
	add.s32 	%r34, %r32, %r33;
	add.s32 	%r103, %r130, 5;
	max.u32 	%r104, %r103, %r17;
	setp.gt.u32 	%p14, %r104, 63;
	setp.lt.u32 	%p15, %r104, 64;
	selp.u32 	%r35, 1, 0, %p15;
	mov.f32 	%f86, 0f00000000;
	@%p14 bra 	$L__BB2_17;
	add.s32 	%r105, %r131, 5;
	mul.wide.u32 	%rd14, %r105, 4;
	add.s64 	%rd15, %rd1, %rd14;
	ld.global.f32 	%f86, [%rd15];
$L__BB2_17:
	add.f32 	%f20, %f17, %f86;
	add.s32 	%r36, %r34, %r35;
	add.s32 	%r106, %r130, 6;
	max.u32 	%r107, %r106, %r17;
	setp.gt.u32 	%p16, %r107, 63;
	setp.lt.u32 	%p17, %r107, 64;
	selp.u32 	%r37, 1, 0, %p17;
	mov.f32 	%f87, 0f00000000;
	@%p16 bra 	$L__BB2_19;
	add.s32 	%r108, %r131, 6;
	mul.wide.u32 	%rd16, %r108, 4;
	add.s64 	%rd17, %rd1, %rd16;
	ld.global.f32 	%f87, [%rd17];
$L__BB2_19:
	add.f32 	%f23, %f20, %f87;
	add.s32 	%r38, %r36, %r37;
	add.s32 	%r109, %r130, 7;
	max.u32 	%r110, %r109, %r17;
	setp.gt.u32 	%p18, %r110, 63;
	setp.lt.u32 	%p19, %r110, 64;
	selp.u32 	%r39, 1, 0, %p19;
	mov.f32 	%f88, 0f00000000;
	@%p18 bra 	$L__BB2_21;
	add.s32 	%r111, %r131, 7;
	mul.wide.u32 	%rd18, %r111, 4;
	add.s64 	%rd19, %rd1, %rd18;
	ld.global.f32 	%f88, [%rd19];
$L__BB2_21:
	add.f32 	%f102, %f23, %f88;
	add.s32 	%r144, %r38, %r39;
	add.s32 	%r133, %r133, 8;
	add.s32 	%r132, %r132, 8;
	add.s32 	%r131, %r131, 8;
	add.s32 	%r130, %r130, 8;
	setp.ne.s32 	%p20, %r132, 0;
	@%p20 bra 	$L__BB2_5;
	add.s32 	%r139, %r133, -3;
$L__BB2_23:
	setp.eq.s32 	%p21, %r7, 0;
	@%p21 bra 	$L__BB2_45;
	setp.lt.u32 	%p22, %r8, 3;
	@%p22 bra 	$L__BB2_34;
	add.s32 	%r49, %r139, %r2;
	max.u32 	%r113, %r49, %r17;
	setp.gt.u32 	%p23, %r113, 63;
	setp.lt.u32 	%p24, %r113, 64;
	selp.u32 	%r50, 1, 0, %p24;
	mov.f32 	%f91, 0f00000000;
	@%p23 bra 	$L__BB2_27;
	add.s32 	%r114, %r18, %r49;
	mul.wide.u32 	%rd20, %r114, 4;
	add.s64 	%rd21, %rd1, %rd20;
	ld.global.f32 	%f91, [%rd21];
$L__BB2_27:
	add.f32 	%f31, %f102, %f91;
	add.s32 	%r51, %r144, %r50;
	add.s32 	%r52, %r49, 1;
	max.u32 	%r115, %r52, %r17;
	setp.gt.u32 	%p25, %r115, 63;
	setp.lt.u32 	%p26, %r115, 64;
	selp.u32 	%r53, 1, 0, %p26;
	mov.f32 	%f92, 0f00000000;
	@%p25 bra 	$L__BB2_29;
	add.s32 	%r116, %r18, %r52;
	mul.wide.u32 	%rd22, %r116, 4;
	add.s64 	%rd23, %rd1, %rd22;
	ld.global.f32 	%f92, [%rd23];
$L__BB2_29:
	add.f32 	%f34, %f31, %f92;
	add.s32 	%r54, %r51, %r53;
	add.s32 	%r55, %r49, 2;
	max.u32 	%r117, %r55, %r17;
	setp.gt.u32 	%p27, %r117, 63;
	setp.lt.u32 	%p28, %r117, 64;
	selp.u32 	%r56, 1, 0, %p28;
	mov.f32 	%f93, 0f00000000;
	@%p27 bra 	$L__BB2_31;
	add.s32 	%r118, %r18, %r55;
	mul.wide.u32 	%rd24, %r118, 4;
	add.s64 	%rd25, %rd1, %rd24;
	ld.global.f32 	%f93, [%rd25];
$L__BB2_31:
	add.f32 	%f37, %f34, %f93;
	add.s32 	%r57, %r54, %r56;
	add.s32 	%r58, %r49, 3;
	max.u32 	%r119, %r58, %r17;
	setp.gt.u32 	%p29, %r119, 63;
	setp.lt.u32 	%p30, %r119, 64;
	selp.u32 	%r59, 1, 0, %p30;
	mov.f32 	%f94, 0f00000000;
	@%p29 bra 	$L__BB2_33;
	add.s32 	%r120, %r18, %r58;
	mul.wide.u32 	%rd26, %r120, 4;
	add.s64 	%rd27, %rd1, %rd26;
	ld.global.f32 	%f94, [%rd27];
$L__BB2_33:
	add.f32 	%f102, %f37, %f94;
	add.s32 	%r144, %r57, %r59;
	add.s32 	%r139, %r139, 4;
$L__BB2_34:
	setp.eq.s32 	%p31, %r9, 0;
	@%p31 bra 	$L__BB2_45;
	setp.eq.s32 	%p32, %r9, 1;
	@%p32 bra 	$L__BB2_41;
	add.s32 	%r65, %r139, %r2;
	max.u32 	%r122, %r65, %r17;
	setp.gt.u32 	%p33, %r122, 63;
	setp.lt.u32 	%p34, %r122, 64;
	selp.u32 	%r66, 1, 0, %p34;
	mov.f32 	%f97, 0f00000000;
	@%p33 bra 	$L__BB2_38;
	add.s32 	%r123, %r18, %r65;
	mul.wide.u32 	%rd28, %r123, 4;
	add.s64 	%rd29, %rd1, %rd28;
	ld.global.f32 	%f97, [%rd29];
$L__BB2_38:
	add.f32 	%f45, %f102, %f97;
	add.s32 	%r67, %r144, %r66;
	add.s32 	%r68, %r65, 1;
	max.u32 	%r124, %r68, %r17;
	setp.gt.u32 	%p35, %r124, 63;
	setp.lt.u32 	%p36, %r124, 64;
	selp.u32 	%r69, 1, 0, %p36;
	mov.f32 	%f98, 0f00000000;
	@%p35 bra 	$L__BB2_40;
	add.s32 	%r125, %r18, %r68;
	mul.wide.u32 	%rd30, %r125, 4;
	add.s64 	%rd31, %rd1, %rd30;
	ld.global.f32 	%f98, [%rd31];
$L__BB2_40:
	add.f32 	%f102, %f45, %f98;
	add.s32 	%r144, %r67, %r69;
	add.s32 	%r139, %r139, 2;
$L__BB2_41:
	setp.ne.s32 	%p37, %r10, 0;
	@%p37 bra 	$L__BB2_45;
	add.s32 	%r75, %r139, %r2;
	max.u32 	%r126, %r75, %r17;
	setp.gt.u32 	%p38, %r126, 63;
	setp.lt.u32 	%p39, %r126, 64;
	selp.u32 	%r76, 1, 0, %p39;
	mov.f32 	%f101, 0f00000000;
	@%p38 bra 	$L__BB2_44;
	add.s32 	%r127, %r18, %r75;
	mul.wide.u32 	%rd32, %r127, 4;
	add.s64 	%rd33, %rd1, %rd32;
	ld.global.f32 	%f101, [%rd33];
$L__BB2_44:
	add.f32 	%f102, %f102, %f101;
	add.s32 	%r144, %r144, %r76;
$L__BB2_45:
	add.s32 	%r128, %r15, 1;
	setp.ne.s32 	%p40, %r15, %r5;
	@%p40 bra 	$L__BB2_3;
	cvt.rn.f32.s32 	%f104, %r144;
$L__BB2_47:
	div.rn.f32 	%f78, %f102, %f104;
	cvta.to.global.u64 	%rd34, %rd2;
	mul.wide.u32 	%rd35, %r1, 4;
	add.s64 	%rd36, %rd34, %rd35;
	st.global.f32 	[%rd36], %f78;
$L__BB2_48:
	ret;

}
	// .globl	_Z18kernel3D_optimizedPKfPfi
.visible .entry _Z18kernel3D_optimizedPKfPfi(
	.param .u64 .ptr .align 1 _Z18kernel3D_optimizedPKfPfi_param_0,
	.param .u64 .ptr .align 1 _Z18kernel3D_optimizedPKfPfi_param_1,
	.param .u32 _Z18kernel3D_optimizedPKfPfi_param_2
)
{
	.reg .pred 	%p<43>;
	.reg .b32 	%r<176>;
	.reg .b32 	%f<108>;
	.reg .b64 	%rd<37>;

	ld.param.u64 	%rd3, [_Z18kernel3D_optimizedPKfPfi_param_0];
	ld.param.u64 	%rd2, [_Z18kernel3D_optimizedPKfPfi_param_1];
	ld.param.u32 	%r85, [_Z18kernel3D_optimizedPKfPfi_param_2];
	cvta.to.global.u64 	%rd1, %rd3;
	mov.u32 	%r86, %ctaid.x;
	mov.u32 	%r87, %ntid.x;
	mov.u32 	%r88, %tid.x;
	mad.lo.s32 	%r1, %r86, %r87, %r88;
	setp.gt.u32 	%p1, %r1, 262143;
	@%p1 bra 	$L__BB3_51;
	and.b32  	%r2, %r1, 63;
	shr.u32 	%r90, %r85, 31;
	add.s32 	%r91, %r85, %r90;
	shr.s32 	%r3, %r91, 1;
	neg.s32 	%r4, %r3;
	setp.lt.s32 	%p2, %r85, -1;
	mov.b32 	%r174, 0;
	mov.f32 	%f105, 0f00000000;
	@%p2 bra 	$L__BB3_48;
	abs.s32 	%r5, %r3;
	add.s32 	%r6, %r3, %r5;
	add.s32 	%r93, %r6, 1;
	and.b32  	%r7, %r93, 7;
	sub.s32 	%r8, 3, %r3;
	and.b32  	%r94, %r93, -8;
	neg.s32 	%r9, %r94;
	sub.s32 	%r11, %r2, %r3;
	add.s32 	%r10, %r11, 3;
	shr.u32 	%r95, %r1, 6;
	and.b32  	%r12, %r95, 63;
	mov.f32 	%f105, 0f00000000;
	mov.b32 	%r174, 0;
	mov.u32 	%r156, %r4;
$L__BB3_3:
	shr.u32 	%r96, %r1, 12;
	add.s32 	%r15, %r156, %r96;
	shl.b32 	%r16, %r15, 12;
	add.s32 	%r98, %r10, %r16;
	mov.u32 	%r158, %r4;
$L__BB3_4:
	mov.u32 	%r17, %r158;
	setp.lt.u32 	%p3, %r6, 7;
	add.s32 	%r19, %r17, %r12;
	shl.b32 	%r20, %r19, 6;
	add.s32 	%r21, %r20, %r16;
	mov.u32 	%r169, %r4;
	@%p3 bra 	$L__BB3_24;
	add.s32 	%r161, %r98, %r20;
	mov.u32 	%r160, %r11;
	mov.u32 	%r162, %r9;
	mov.u32 	%r163, %r8;
$L__BB3_6:
	.pragma "nounroll";
	max.u32 	%r99, %r160, %r19;
	max.u32 	%r100, %r99, %r15;
	setp.gt.u32 	%p4, %r100, 63;
	setp.lt.u32 	%p5, %r100, 64;
	selp.u32 	%r28, 1, 0, %p5;
	mov.f32 	%f84, 0f00000000;
	@%p4 bra 	$L__BB3_8;
	add.s32 	%r101, %r161, -3;
	mul.wide.u32 	%rd4, %r101, 4;
	add.s64 	%rd5, %rd1, %rd4;
	ld.global.f32 	%f84, [%rd5];
$L__BB3_8:
	add.f32 	%f6, %f105, %f84;
	add.s32 	%r29, %r174, %r28;
	add.s32 	%r102, %r160, 1;
	max.u32 	%r103, %r102, %r19;
	max.u32 	%r104, %r103, %r15;
	setp.gt.u32 	%p6, %r104, 63;
	setp.lt.u32 	%p7, %r104, 64;
	selp.u32 	%r30, 1, 0, %p7;
	mov.f32 	%f85, 0f00000000;
	@%p6 bra 	$L__BB3_10;
	add.s32 	%r105, %r161, -2;
	mul.wide.u32 	%rd6, %r105, 4;
	add.s64 	%rd7, %rd1, %rd6;
	ld.global.f32 	%f85, [%rd7];
$L__BB3_10:
	add.f32 	%f9, %f6, %f85;
	add.s32 	%r31, %r29, %r30;
	add.s32 	%r106, %r160, 2;
	max.u32 	%r107, %r106, %r19;
	max.u32 	%r108, %r107, %r15;
	setp.gt.u32 	%p8, %r108, 63;
	setp.lt.u32 	%p9, %r108, 64;
	selp.u32 	%r32, 1, 0, %p9;
	mov.f32 	%f86, 0f00000000;
	@%p8 bra 	$L__BB3_12;
	add.s32 	%r109, %r161, -1;
	mul.wide.u32 	%rd8, %r109, 4;
	add.s64 	%rd9, %rd1, %rd8;
	ld.global.f32 	%f86, [%rd9];
$L__BB3_12:
	add.f32 	%f12, %f9, %f86;
	add.s32 	%r33, %r31, %r32;
	add.s32 	%r110, %r160, 3;
	max.u32 	%r111, %r110, %r19;
	max.u32 	%r112, %r111, %r15;
	setp.gt.u32 	%p10, %r112, 63;
	setp.lt.u32 	%p11, %r112, 64;
	selp.u32 	%r34, 1, 0, %p11;
	mov.f32 	%f87, 0f00000000;
	@%p10 bra 	$L__BB3_14;
	mul.wide.u32 	%rd10, %r161, 4;
	add.s64 	%rd11, %rd1, %rd10;
	ld.global.f32 	%f87, [%rd11];
$L__BB3_14:
	add.f32 	%f15, %f12, %f87;
	add.s32 	%r35, %r33, %r34;
	add.s32 	%r113, %r160, 4;
	max.u32 	%r114, %r113, %r19;
	max.u32 	%r115, %r114, %r15;
	setp.gt.u32 	%p12, %r115, 63;
	setp.lt.u32 	%p13, %r115, 64;
	selp.u32 	%r36, 1, 0, %p13;
	mov.f32 	%f88, 0f00000000;
	@%p12 bra 	$L__BB3_16;
	add.s32 	%r116, %r161, 1;
	mul.wide.u32 	%rd12, %r116, 4;
	add.s64 	%rd13, %rd1, %rd12;
	ld.global.f32 	%f88, [%rd13];
$L__BB3_16:
	add.f32 	%f18, %f15, %f88;
	add.s32 	%r37, %r35, %r36;
	add.s32 	%r117, %r160, 5;
	max.u32 	%r118, %r117, %r19;
	max.u32 	%r119, %r118, %r15;
	setp.gt.u32 	%p14, %r119, 63;
	setp.lt.u32 	%p15, %r119, 64;
	selp.u32 	%r38, 1, 0, %p15;
	mov.f32 	%f89, 0f00000000;
	@%p14 bra 	$L__BB3_18;
	add.s32 	%r120, %r161, 2;
	mul.wide.u32 	%rd14, %r120, 4;
	add.s64 	%rd15, %rd1, %rd14;
	ld.global.f32 	%f89, [%rd15];
$L__BB3_18:
	add.f32 	%f21, %f18, %f89;
	add.s32 	%r39, %r37, %r38;
	add.s32 	%r121, %r160, 6;
	max.u32 	%r122, %r121, %r19;
	max.u32 	%r123, %r122, %r15;
	setp.gt.u32 	%p16, %r123, 63;
	setp.lt.u32 	%p17, %r123, 64;
	selp.u32 	%r40, 1, 0, %p17;
	mov.f32 	%f90, 0f00000000;
	@%p16 bra 	$L__BB3_20;
	add.s32 	%r124, %r161, 3;
	mul.wide.u32 	%rd16, %r124, 4;
	add.s64 	%rd17, %rd1, %rd16;
	ld.global.f32 	%f90, [%rd17];
$L__BB3_20:
	add.f32 	%f24, %f21, %f90;
	add.s32 	%r41, %r39, %r40;
	add.s32 	%r125, %r160, 7;
	max.u32 	%r126, %r125, %r19;
	max.u32 	%r127, %r126, %r15;
	setp.gt.u32 	%p18, %r127, 63;
	setp.lt.u32 	%p19, %r127, 64;
	selp.u32 	%r42, 1, 0, %p19;
	mov.f32 	%f91, 0f00000000;
	@%p18 bra 	$L__BB3_22;
	add.s32 	%r128, %r161, 4;
	mul.wide.u32 	%rd18, %r128, 4;
	add.s64 	%rd19, %rd1, %rd18;
	ld.global.f32 	%f91, [%rd19];
$L__BB3_22:
	add.f32 	%f105, %f24, %f91;
	add.s32 	%r174, %r41, %r42;
	add.s32 	%r163, %r163, 8;
	add.s32 	%r162, %r162, 8;
	add.s32 	%r161, %r161, 8;
	add.s32 	%r160, %r160, 8;
	setp.ne.s32 	%p20, %r162, 0;
	@%p20 bra 	$L__BB3_6;
	add.s32 	%r169, %r163, -3;
$L__BB3_24:
	setp.eq.s32 	%p21, %r7, 0;
	@%p21 bra 	$L__BB3_46;
	add.s32 	%r130, %r7, -1;
	setp.lt.u32 	%p22, %r130, 3;
	@%p22 bra 	$L__BB3_35;
	add.s32 	%r52, %r169, %r2;
	max.u32 	%r131, %r52, %r19;
	max.u32 	%r132, %r131, %r15;
	setp.gt.u32 	%p23, %r132, 63;
	setp.lt.u32 	%p24, %r132, 64;
	selp.u32 	%r53, 1, 0, %p24;
	mov.f32 	%f94, 0f00000000;
	@%p23 bra 	$L__BB3_28;
	add.s32 	%r133, %r21, %r52;
	mul.wide.u32 	%rd20, %r133, 4;
	add.s64 	%rd21, %rd1, %rd20;
	ld.global.f32 	%f94, [%rd21];
$L__BB3_28:
	add.f32 	%f32, %f105, %f94;
	add.s32 	%r54, %r174, %r53;
	add.s32 	%r55, %r52, 1;
	max.u32 	%r134, %r55, %r19;
	max.u32 	%r135, %r134, %r15;
	setp.gt.u32 	%p25, %r135, 63;
	setp.lt.u32 	%p26, %r135, 64;
	selp.u32 	%r56, 1, 0, %p26;
	mov.f32 	%f95, 0f00000000;
	@%p25 bra 	$L__BB3_30;
	add.s32 	%r136, %r21, %r55;
	mul.wide.u32 	%rd22, %r136, 4;
	add.s64 	%rd23, %rd1, %rd22;
	ld.global.f32 	%f95, [%rd23];
$L__BB3_30:
	add.f32 	%f35, %f32, %f95;
	add.s32 	%r57, %r54, %r56;
	add.s32 	%r58, %r52, 2;
	max.u32 	%r137, %r58, %r19;
	max.u32 	%r138, %r137, %r15;
	setp.gt.u32 	%p27, %r138, 63;
	setp.lt.u32 	%p28, %r138, 64;
	selp.u32 	%r59, 1, 0, %p28;
	mov.f32 	%f96, 0f00000000;
	@%p27 bra 	$L__BB3_32;
	add.s32 	%r139, %r21, %r58;
	mul.wide.u32 	%rd24, %r139, 4;
	add.s64 	%rd25, %rd1, %rd24;
	ld.global.f32 	%f96, [%rd25];
$L__BB3_32:
	add.f32 	%f38, %f35, %f96;
	add.s32 	%r60, %r57, %r59;
	add.s32 	%r61, %r52, 3;
	max.u32 	%r140, %r61, %r19;
	max.u32 	%r141, %r140, %r15;
	setp.gt.u32 	%p29, %r141, 63;
	setp.lt.u32 	%p30, %r141, 64;
	selp.u32 	%r62, 1, 0, %p30;
	mov.f32 	%f97, 0f00000000;
	@%p29 bra 	$L__BB3_34;
	add.s32 	%r142, %r21, %r61;
	mul.wide.u32 	%rd26, %r142, 4;
	add.s64 	%rd27, %rd1, %rd26;
	ld.global.f32 	%f97, [%rd27];
$L__BB3_34:
	add.f32 	%f105, %f38, %f97;
	add.s32 	%r174, %r60, %r62;
	add.s32 	%r169, %r169, 4;
$L__BB3_35:
	add.s32 	%r145, %r6, 1;
	and.b32  	%r144, %r145, 3;
	setp.eq.s32 	%p31, %r144, 0;
	@%p31 bra 	$L__BB3_46;
	setp.eq.s32 	%p32, %r144, 1;
	@%p32 bra 	$L__BB3_42;
	add.s32 	%r68, %r169, %r2;
	max.u32 	%r146, %r68, %r19;
	max.u32 	%r147, %r146, %r15;
	setp.gt.u32 	%p33, %r147, 63;
	setp.lt.u32 	%p34, %r147, 64;
	selp.u32 	%r69, 1, 0, %p34;
	mov.f32 	%f100, 0f00000000;
	@%p33 bra 	$L__BB3_39;
	add.s32 	%r148, %r21, %r68;
	mul.wide.u32 	%rd28, %r148, 4;
	add.s64 	%rd29, %rd1, %rd28;
	ld.global.f32 	%f100, [%rd29];
$L__BB3_39:
	add.f32 	%f46, %f105, %f100;
	add.s32 	%r70, %r174, %r69;
	add.s32 	%r71, %r68, 1;
	max.u32 	%r149, %r71, %r19;
	max.u32 	%r150, %r149, %r15;
	setp.gt.u32 	%p35, %r150, 63;
	setp.lt.u32 	%p36, %r150, 64;
	selp.u32 	%r72, 1, 0, %p36;
	mov.f32 	%f101, 0f00000000;
	@%p35 bra 	$L__BB3_41;
	add.s32 	%r151, %r21, %r71;
	mul.wide.u32 	%rd30, %r151, 4;
	add.s64 	%rd31, %rd1, %rd30;
	ld.global.f32 	%f101, [%rd31];
$L__BB3_41:
	add.f32 	%f105, %f46, %f101;
	add.s32 	%r174, %r70, %r72;
	add.s32 	%r169, %r169, 2;
$L__BB3_42:
	and.b32  	%r152, %r6, 1;
	setp.eq.b32 	%p37, %r152, 1;
	@%p37 bra 	$L__BB3_46;
	add.s32 	%r78, %r169, %r2;
	max.u32 	%r153, %r78, %r19;
	max.u32 	%r154, %r153, %r15;
	setp.gt.u32 	%p38, %r154, 63;
	setp.lt.u32 	%p39, %r154, 64;
	selp.u32 	%r79, 1, 0, %p39;
	mov.f32 	%f104, 0f00000000;
	@%p38 bra 	$L__BB3_45;
	add.s32 	%r155, %r21, %r78;
	mul.wide.u32 	%rd32, %r155, 4;
	add.s64 	%rd33, %rd1, %rd32;
	ld.global.f32 	%f104, [%rd33];
$L__BB3_45:
	add.f32 	%f105, %f105, %f104;
	add.s32 	%r174, %r174, %r79;
$L__BB3_46:
	add.s32 	%r158, %r17, 1;
	setp.ne.s32 	%p40, %r17, %r5;
	@%p40 bra 	$L__BB3_4;
	add.s32 	%r83, %r156, 1;
	setp.ne.s32 	%p41, %r156, %r5;
	mov.u32 	%r156, %r83;
	@%p41 bra 	$L__BB3_3;
$L__BB3_48:
	setp.lt.s32 	%p42, %r174, 1;
	mov.f32 	%f107, 0f00000000;
	@%p42 bra 	$L__BB3_50;
	cvt.rn.f32.u32 	%f80, %r174;
	div.rn.f32 	%f107, %f105, %f80;
$L__BB3_50:
	cvta.to.global.u64 	%rd34, %rd2;
	mul.wide.u32 	%rd35, %r1, 4;
	add.s64 	%rd36, %rd34, %rd35;
	st.global.f32 	[%rd36], %f107;
$L__BB3_51:
	ret;

}
	// .globl	_Z15kernel2D_sharedPKfPfi
.visible .entry _Z15kernel2D_sharedPKfPfi(
	.param .u64 .ptr .align 1 _Z15kernel2D_sharedPKfPfi_param_0,
	.param .u64 .ptr .align 1 _Z15kernel2D_sharedPKfPfi_param_1,
	.param .u32 _Z15kernel2D_sharedPKfPfi_param_2
)
{
	.reg .pred 	%p<58>;
	.reg .b32 	%r<157>;
	.reg .b32 	%f<89>;
	.reg .b64 	%rd<9>;

	ld.param.u64 	%rd1, [_Z15kernel2D_sharedPKfPfi_param_0];
	ld.param.u64 	%rd2, [_Z15kernel2D_sharedPKfPfi_param_1];
	ld.param.u32 	%r80, [_Z15kernel2D_sharedPKfPfi_param_2];
	mov.u32 	%r1, %tid.x;
	mov.u32 	%r2, %tid.y;
	mov.u32 	%r81, %ctaid.x;
	mov.u32 	%r3, %ntid.x;
	mad.lo.s32 	%r4, %r81, %r3, %r1;
	mov.u32 	%r82, %ctaid.y;
	mov.u32 	%r5, %ntid.y;
	mad.lo.s32 	%r83, %r82, %r5, %r2;
	shr.u32 	%r84, %r80, 31;
	add.s32 	%r85, %r80, %r84;
	shr.s32 	%r7, %r85, 1;
	max.u32 	%r86, %r4, %r83;
	setp.lt.u32 	%p1, %r86, 64;
	setp.gt.u32 	%p2, %r86, 63;
	@%p2 bra 	$L__BB4_2;
	cvta.to.global.u64 	%rd3, %rd1;
	shl.b32 	%r87, %r83, 6;
	add.s32 	%r88, %r87, %r4;
	mul.wide.u32 	%rd4, %r88, 4;
	add.s64 	%rd5, %rd3, %rd4;
	ld.global.f32 	%f42, [%rd5];
	mad.lo.s32 	%r89, %r2, %r3, %r1;
	shl.b32 	%r90, %r89, 2;
	mov.u32 	%r91, shared_mem;
	add.s32 	%r92, %r91, %r90;
	st.shared.f32 	[%r92], %f42;
$L__BB4_2:
	bar.sync 	0;
	neg.s32 	%r8, %r7;
	setp.lt.s32 	%p3, %r80, -1;
	mov.f32 	%f86, 0f00000000;
	mov.f32 	%f88, %f86;
	@%p3 bra 	$L__BB4_47;
	abs.s32 	%r9, %r7;
	add.s32 	%r10, %r7, %r9;
	add.s32 	%r94, %r10, 1;
	and.b32  	%r11, %r94, 7;
	add.s32 	%r12, %r11, -1;
	and.b32  	%r13, %r94, 3;
	and.b32  	%r14, %r10, 1;
	sub.s32 	%r15, 3, %r7;
	and.b32  	%r95, %r94, -8;
	neg.s32 	%r16, %r95;
	sub.s32 	%r17, %r1, %r7;
	mov.f32 	%f86, 0f00000000;
	mov.b32 	%r156, 0;
	mov.u32 	%r126, %r8;
$L__BB4_4:
	mov.u32 	%r18, %r126;
	setp.lt.u32 	%p4, %r10, 7;
	add.s32 	%r20, %r18, %r2;
	mul.lo.s32 	%r21, %r20, %r3;
	mov.u32 	%r149, %r8;
	@%p4 bra 	$L__BB4_24;
	add.s32 	%r97, %r17, %r21;
	shl.b32 	%r98, %r97, 2;
	mov.u32 	%r99, shared_mem;
	add.s32 	%r100, %r99, %r98;
	add.s32 	%r128, %r100, 16;
	mov.u32 	%r129, %r17;
	mov.u32 	%r130, %r16;
	mov.u32 	%r131, %r15;
$L__BB4_6:
	.pragma "nounroll";
	setp.ge.u32 	%p5, %r20, %r5;
	setp.ge.u32 	%p6, %r129, %r3;
	or.pred  	%p7, %p6, %p5;
	@%p7 bra 	$L__BB4_8;
	ld.shared.f32 	%f46, [%r128+-16];
	add.f32 	%f86, %f86, %f46;
	add.s32 	%r156, %r156, 1;
$L__BB4_8:
	add.s32 	%r101, %r129, 1;
	setp.ge.u32 	%p9, %r101, %r3;
	or.pred  	%p10, %p9, %p5;
	@%p10 bra 	$L__BB4_10;
	ld.shared.f32 	%f47, [%r128+-12];
	add.f32 	%f86, %f86, %f47;
	add.s32 	%r156, %r156, 1;
$L__BB4_10:
	add.s32 	%r102, %r129, 2;
	setp.ge.u32 	%p12, %r102, %r3;
	or.pred  	%p13, %p12, %p5;
	@%p13 bra 	$L__BB4_12;
	ld.shared.f32 	%f48, [%r128+-8];
	add.f32 	%f86, %f86, %f48;
	add.s32 	%r156, %r156, 1;
$L__BB4_12:
	add.s32 	%r103, %r129, 3;
	setp.ge.u32 	%p15, %r103, %r3;
	or.pred  	%p16, %p15, %p5;
	@%p16 bra 	$L__BB4_14;
	ld.shared.f32 	%f49, [%r128+-4];
	add.f32 	%f86, %f86, %f49;
	add.s32 	%r156, %r156, 1;
$L__BB4_14:
	add.s32 	%r104, %r129, 4;
	setp.ge.u32 	%p18, %r104, %r3;
	or.pred  	%p19, %p18, %p5;
	@%p19 bra 	$L__BB4_16;
	ld.shared.f32 	%f50, [%r128];
	add.f32 	%f86, %f86, %f50;
	add.s32 	%r156, %r156, 1;
$L__BB4_16:
	add.s32 	%r105, %r129, 5;
	setp.ge.u32 	%p21, %r105, %r3;
	or.pred  	%p22, %p21, %p5;
	@%p22 bra 	$L__BB4_18;
	ld.shared.f32 	%f51, [%r128+4];
	add.f32 	%f86, %f86, %f51;
	add.s32 	%r156, %r156, 1;
$L__BB4_18:
	add.s32 	%r106, %r129, 6;
	setp.ge.u32 	%p24, %r106, %r3;
	or.pred  	%p25, %p24, %p5;
	@%p25 bra 	$L__BB4_20;
	ld.shared.f32 	%f52, [%r128+8];
	add.f32 	%f86, %f86, %f52;
	add.s32 	%r156, %r156, 1;
$L__BB4_20:
	add.s32 	%r107, %r129, 7;
	setp.ge.u32 	%p27, %r107, %r3;
	or.pred  	%p28, %p27, %p5;
	@%p28 bra 	$L__BB4_22;
	ld.shared.f32 	%f53, [%r128+12];
	add.f32 	%f86, %f86, %f53;
	add.s32 	%r156, %r156, 1;
$L__BB4_22:
	add.s32 	%r131, %r131, 8;
	add.s32 	%r130, %r130, 8;
	add.s32 	%r129, %r129, 8;
	add.s32 	%r128, %r128, 32;
	setp.ne.s32 	%p29, %r130, 0;
	@%p29 bra 	$L__BB4_6;
	add.s32 	%r149, %r131, -3;
$L__BB4_24:
	setp.eq.s32 	%p30, %r11, 0;
	@%p30 bra 	$L__BB4_45;
	setp.lt.u32 	%p31, %r12, 3;
	@%p31 bra 	$L__BB4_35;
	setp.ge.u32 	%p32, %r20, %r5;
	add.s32 	%r52, %r149, %r1;
	setp.ge.u32 	%p33, %r52, %r3;
	add.s32 	%r109, %r52, %r21;
	shl.b32 	%r110, %r109, 2;
	mov.u32 	%r111, shared_mem;
	add.s32 	%r53, %r111, %r110;
	or.pred  	%p34, %p33, %p32;
	@%p34 bra 	$L__BB4_28;
	ld.shared.f32 	%f55, [%r53];
	add.f32 	%f86, %f86, %f55;
	add.s32 	%r156, %r156, 1;
$L__BB4_28:
	add.s32 	%r112, %r52, 1;
	setp.ge.u32 	%p36, %r112, %r3;
	or.pred  	%p37, %p36, %p32;
	@%p37 bra 	$L__BB4_30;
	ld.shared.f32 	%f56, [%r53+4];
	add.f32 	%f86, %f86, %f56;
	add.s32 	%r156, %r156, 1;
$L__BB4_30:
	add.s32 	%r113, %r52, 2;
	setp.ge.u32 	%p39, %r113, %r3;
	or.pred  	%p40, %p39, %p32;
	@%p40 bra 	$L__BB4_32;
	ld.shared.f32 	%f57, [%r53+8];
	add.f32 	%f86, %f86, %f57;
	add.s32 	%r156, %r156, 1;
$L__BB4_32:
	add.s32 	%r114, %r52, 3;
	setp.ge.u32 	%p42, %r114, %r3;
	or.pred  	%p43, %p42, %p32;
	@%p43 bra 	$L__BB4_34;
	ld.shared.f32 	%f58, [%r53+12];
	add.f32 	%f86, %f86, %f58;
	add.s32 	%r156, %r156, 1;
$L__BB4_34:
	add.s32 	%r149, %r149, 4;
$L__BB4_35:
	setp.eq.s32 	%p44, %r13, 0;
	@%p44 bra 	$L__BB4_45;
	setp.eq.s32 	%p45, %r13, 1;
	@%p45 bra 	$L__BB4_42;
	setp.ge.u32 	%p46, %r20, %r5;
	add.s32 	%r66, %r149, %r1;
	setp.ge.u32 	%p47, %r66, %r3;
	add.s32 	%r116, %r66, %r21;
	shl.b32 	%r117, %r116, 2;
	mov.u32 	%r118, shared_mem;
	add.s32 	%r67, %r118, %r117;
	or.pred  	%p48, %p47, %p46;
	@%p48 bra 	$L__BB4_39;
	ld.shared.f32 	%f60, [%r67];
	add.f32 	%f86, %f86, %f60;
	add.s32 	%r156, %r156, 1;
$L__BB4_39:
	add.s32 	%r119, %r66, 1;
	setp.ge.u32 	%p50, %r119, %r3;
	or.pred  	%p51, %p50, %p46;
	@%p51 bra 	$L__BB4_41;
	ld.shared.f32 	%f61, [%r67+4];
	add.f32 	%f86, %f86, %f61;
	add.s32 	%r156, %r156, 1;
$L__BB4_41:
	add.s32 	%r149, %r149, 2;
$L__BB4_42:
	setp.ne.s32 	%p52, %r14, 0;
	@%p52 bra 	$L__BB4_45;
	setp.ge.u32 	%p53, %r20, %r5;
	add.s32 	%r76, %r149, %r1;
	setp.ge.u32 	%p54, %r76, %r3;
	or.pred  	%p55, %p54, %p53;
	@%p55 bra 	$L__BB4_45;
	add.s32 	%r120, %r76, %r21;
	shl.b32 	%r121, %r120, 2;
	mov.u32 	%r122, shared_mem;
	add.s32 	%r123, %r122, %r121;
	ld.shared.f32 	%f62, [%r123];
	add.f32 	%f86, %f86, %f62;
	add.s32 	%r156, %r156, 1;
$L__BB4_45:
	add.s32 	%r126, %r18, 1;
	setp.ne.s32 	%p56, %r18, %r9;
	@%p56 bra 	$L__BB4_4;
	cvt.rn.f32.s32 	%f88, %r156;
$L__BB4_47:
	not.pred 	%p57, %p1;
	@%p57 bra 	$L__BB4_49;
	div.rn.f32 	%f63, %f86, %f88;
	shl.b32 	%r124, %r83, 6;
	add.s32 	%r125, %r124, %r4;
	cvta.to.global.u64 	%rd6, %rd2;
	mul.wide.u32 	%rd7, %r125, 4;
	add.s64 	%rd8, %rd6, %rd7;
	st.global.f32 	[%rd8], %f63;
$L__BB4_49:
	ret;

}
	// .globl	_Z15kernel3D_sharedPKfPfi
.visible .entry _Z15kernel3D_sharedPKfPfi(
	.param .u64 .ptr .align 1 _Z15kernel3D_sharedPKfPfi_param_0,
	.param .u64 .ptr .align 1 _Z15kernel3D_sharedPKfPfi_param_1,
	.param .u32 _Z15kernel3D_sharedPKfPfi_param_2
)
{
	.reg .pred 	%p<89>;
	.reg .b32 	%r<175>;
	.reg .b32 	%f<91>;
	.reg .b64 	%rd<10>;

	ld.param.u64 	%rd1, [_Z15kernel3D_sharedPKfPfi_param_0];
	ld.param.u32 	%r86, [_Z15kernel3D_sharedPKfPfi_param_2];
	mov.u32 	%r1, %tid.x;
	mov.u32 	%r2, %tid.y;
	mov.u32 	%r3, %tid.z;
	mov.u32 	%r87, %ctaid.x;
	mov.u32 	%r4, %ntid.x;
	mad.lo.s32 	%r5, %r87, %r4, %r1;
	mov.u32 	%r88, %ctaid.y;
	mov.u32 	%r6, %ntid.y;
	mad.lo.s32 	%r89, %r88, %r6, %r2;
	mov.u32 	%r90, %ctaid.z;
	mov.u32 	%r8, %ntid.z;
	mad.lo.s32 	%r9, %r90, %r8, %r3;
	shr.u32 	%r91, %r86, 31;
	add.s32 	%r92, %r86, %r91;
	shr.s32 	%r10, %r92, 1;
	or.b32  	%r93, %r9, %r5;
	max.u32 	%r94, %r93, %r89;
	setp.lt.u32 	%p1, %r94, 64;
	setp.gt.u32 	%p2, %r94, 63;
	@%p2 bra 	$L__BB5_2;
	cvta.to.global.u64 	%rd3, %rd1;
	shl.b32 	%r95, %r9, 12;
	shl.b32 	%r96, %r89, 6;
	add.s32 	%r97, %r96, %r5;
	add.s32 	%r98, %r97, %r95;
	mul.wide.u32 	%rd4, %r98, 4;
	add.s64 	%rd5, %rd3, %rd4;
	ld.global.f32 	%f43, [%rd5];
	mad.lo.s32 	%r99, %r3, %r6, %r2;
	mad.lo.s32 	%r100, %r99, %r4, %r1;
	shl.b32 	%r101, %r100, 2;
	mov.u32 	%r102, shared_mem;
	add.s32 	%r103, %r102, %r101;
	st.shared.f32 	[%r103], %f43;
$L__BB5_2:
	bar.sync 	0;
	neg.s32 	%r11, %r10;
	setp.lt.s32 	%p3, %r86, -1;
	mov.f32 	%f88, 0f00000000;
	mov.f32 	%f90, %f88;
	@%p3 bra 	$L__BB5_49;
	abs.s32 	%r12, %r10;
	add.s32 	%r13, %r10, %r12;
	add.s32 	%r105, %r13, 1;
	and.b32  	%r14, %r105, 7;
	and.b32  	%r15, %r105, 3;
	sub.s32 	%r16, 3, %r10;
	and.b32  	%r106, %r105, -8;
	neg.s32 	%r17, %r106;
	sub.s32 	%r18, %r1, %r10;
	mov.f32 	%f88, 0f00000000;
	mov.b32 	%r174, 0;
	mov.u32 	%r142, %r11;
$L__BB5_4:
	add.s32 	%r21, %r142, %r3;
	mul.lo.s32 	%r22, %r21, %r6;
	mov.u32 	%r144, %r11;
$L__BB5_5:
	mov.u32 	%r23, %r144;
	setp.lt.u32 	%p4, %r13, 7;
	add.s32 	%r25, %r23, %r2;
	add.s32 	%r108, %r25, %r22;
	mul.lo.s32 	%r26, %r108, %r4;
	mov.u32 	%r167, %r11;
	@%p4 bra 	$L__BB5_25;
	add.s32 	%r109, %r18, %r26;
	shl.b32 	%r110, %r109, 2;
	mov.u32 	%r111, shared_mem;
	add.s32 	%r112, %r111, %r110;
	add.s32 	%r146, %r112, 16;
	mov.u32 	%r147, %r18;
	mov.u32 	%r148, %r17;
	mov.u32 	%r149, %r16;
$L__BB5_7:
	.pragma "nounroll";
	setp.ge.u32 	%p5, %r25, %r6;
	setp.ge.u32 	%p6, %r21, %r8;
	setp.ge.u32 	%p7, %r147, %r4;
	or.pred  	%p8, %p7, %p5;
	or.pred  	%p9, %p8, %p6;
	@%p9 bra 	$L__BB5_9;
	ld.shared.f32 	%f47, [%r146+-16];
	add.f32 	%f88, %f88, %f47;
	add.s32 	%r174, %r174, 1;
$L__BB5_9:
	add.s32 	%r113, %r147, 1;
	setp.ge.u32 	%p12, %r113, %r4;
	or.pred  	%p13, %p12, %p5;
	or.pred  	%p14, %p13, %p6;
	@%p14 bra 	$L__BB5_11;
	ld.shared.f32 	%f48, [%r146+-12];
	add.f32 	%f88, %f88, %f48;
	add.s32 	%r174, %r174, 1;
$L__BB5_11:
	setp.ge.u32 	%p15, %r25, %r6;
	setp.ge.u32 	%p16, %r21, %r8;
	add.s32 	%r114, %r147, 2;
	setp.ge.u32 	%p17, %r114, %r4;
	or.pred  	%p18, %p17, %p15;
	or.pred  	%p19, %p18, %p16;
	@%p19 bra 	$L__BB5_13;
	ld.shared.f32 	%f49, [%r146+-8];
	add.f32 	%f88, %f88, %f49;
	add.s32 	%r174, %r174, 1;
$L__BB5_13:
	add.s32 	%r115, %r147, 3;
	setp.ge.u32 	%p22, %r115, %r4;
	or.pred  	%p23, %p22, %p15;
	or.pred  	%p24, %p23, %p16;
	@%p24 bra 	$L__BB5_15;
	ld.shared.f32 	%f50, [%r146+-4];
	add.f32 	%f88, %f88, %f50;
	add.s32 	%r174, %r174, 1;
$L__BB5_15:
	setp.ge.u32 	%p25, %r25, %r6;
	setp.ge.u32 	%p26, %r21, %r8;
	add.s32 	%r116, %r147, 4;
	setp.ge.u32 	%p27, %r116, %r4;
	or.pred  	%p28, %p27, %p25;
	or.pred  	%p29, %p28, %p26;
	@%p29 bra 	$L__BB5_17;
	ld.shared.f32 	%f51, [%r146];
	add.f32 	%f88, %f88, %f51;
	add.s32 	%r174, %r174, 1;
$L__BB5_17:
	add.s32 	%r117, %r147, 5;
	setp.ge.u32 	%p32, %r117, %r4;
	or.pred  	%p33, %p32, %p25;
	or.pred  	%p34, %p33, %p26;
	@%p34 bra 	$L__BB5_19;
	ld.shared.f32 	%f52, [%r146+4];
	add.f32 	%f88, %f88, %f52;
	add.s32 	%r174, %r174, 1;
$L__BB5_19:
	setp.ge.u32 	%p35, %r25, %r6;
	setp.ge.u32 	%p36, %r21, %r8;
	add.s32 	%r118, %r147, 6;
	setp.ge.u32 	%p37, %r118, %r4;
	or.pred  	%p38, %p37, %p35;
	or.pred  	%p39, %p38, %p36;
	@%p39 bra 	$L__BB5_21;
	ld.shared.f32 	%f53, [%r146+8];
	add.f32 	%f88, %f88, %f53;
	add.s32 	%r174, %r174, 1;
$L__BB5_21:
	add.s32 	%r119, %r147, 7;
	setp.ge.u32 	%p42, %r119, %r4;
	or.pred  	%p43, %p42, %p35;
	or.pred  	%p44, %p43, %p36;
	@%p44 bra 	$L__BB5_23;
	ld.shared.f32 	%f54, [%r146+12];
	add.f32 	%f88, %f88, %f54;
	add.s32 	%r174, %r174, 1;
$L__BB5_23:
	add.s32 	%r149, %r149, 8;
	add.s32 	%r148, %r148, 8;
	add.s32 	%r147, %r147, 8;
	add.s32 	%r146, %r146, 32;
	setp.ne.s32 	%p45, %r148, 0;
	@%p45 bra 	$L__BB5_7;
	add.s32 	%r167, %r149, -3;
$L__BB5_25:
	setp.eq.s32 	%p46, %r14, 0;
	@%p46 bra 	$L__BB5_46;
	add.s32 	%r121, %r14, -1;
	setp.lt.u32 	%p47, %r121, 3;
	@%p47 bra 	$L__BB5_36;
	setp.ge.u32 	%p48, %r25, %r6;
	setp.ge.u32 	%p49, %r21, %r8;
	add.s32 	%r57, %r167, %r1;
	setp.ge.u32 	%p50, %r57, %r4;
	or.pred  	%p51, %p50, %p48;
	add.s32 	%r122, %r57, %r26;
	shl.b32 	%r123, %r122, 2;
	mov.u32 	%r124, shared_mem;
	add.s32 	%r58, %r124, %r123;
	or.pred  	%p52, %p51, %p49;
	@%p52 bra 	$L__BB5_29;
	ld.shared.f32 	%f56, [%r58];
	add.f32 	%f88, %f88, %f56;
	add.s32 	%r174, %r174, 1;
$L__BB5_29:
	add.s32 	%r125, %r57, 1;
	setp.ge.u32 	%p55, %r125, %r4;
	or.pred  	%p56, %p55, %p48;
	or.pred  	%p57, %p56, %p49;
	@%p57 bra 	$L__BB5_31;
	ld.shared.f32 	%f57, [%r58+4];
	add.f32 	%f88, %f88, %f57;
	add.s32 	%r174, %r174, 1;
$L__BB5_31:
	setp.ge.u32 	%p58, %r25, %r6;
	setp.ge.u32 	%p59, %r21, %r8;
	add.s32 	%r126, %r57, 2;
	setp.ge.u32 	%p60, %r126, %r4;
	or.pred  	%p61, %p60, %p58;
	or.pred  	%p62, %p61, %p59;
	@%p62 bra 	$L__BB5_33;
	ld.shared.f32 	%f58, [%r58+8];
	add.f32 	%f88, %f88, %f58;
	add.s32 	%r174, %r174, 1;
$L__BB5_33:
	add.s32 	%r127, %r57, 3;
	setp.ge.u32 	%p65, %r127, %r4;
	or.pred  	%p66, %p65, %p58;
	or.pred  	%p67, %p66, %p59;
	@%p67 bra 	$L__BB5_35;
	ld.shared.f32 	%f59, [%r58+12];
	add.f32 	%f88, %f88, %f59;
	add.s32 	%r174, %r174, 1;
$L__BB5_35:
	add.s32 	%r167, %r167, 4;
$L__BB5_36:
	setp.eq.s32 	%p68, %r15, 0;
	@%p68 bra 	$L__BB5_46;
	setp.eq.s32 	%p69, %r15, 1;
	@%p69 bra 	$L__BB5_43;
	setp.ge.u32 	%p70, %r25, %r6;
	setp.ge.u32 	%p71, %r21, %r8;
	add.s32 	%r71, %r167, %r1;
	setp.ge.u32 	%p72, %r71, %r4;
	or.pred  	%p73, %p72, %p70;
	add.s32 	%r129, %r71, %r26;
	shl.b32 	%r130, %r129, 2;
	mov.u32 	%r131, shared_mem;
	add.s32 	%r72, %r131, %r130;
	or.pred  	%p74, %p73, %p71;
	@%p74 bra 	$L__BB5_40;
	ld.shared.f32 	%f61, [%r72];
	add.f32 	%f88, %f88, %f61;
	add.s32 	%r174, %r174, 1;
$L__BB5_40:
	add.s32 	%r132, %r71, 1;
	setp.ge.u32 	%p77, %r132, %r4;
	or.pred  	%p78, %p77, %p70;
	or.pred  	%p79, %p78, %p71;
	@%p79 bra 	$L__BB5_42;
	ld.shared.f32 	%f62, [%r72+4];
	add.f32 	%f88, %f88, %f62;
	add.s32 	%r174, %r174, 1;
$L__BB5_42:
	add.s32 	%r167, %r167, 2;
$L__BB5_43:
	and.b32  	%r133, %r13, 1;
	setp.eq.b32 	%p80, %r133, 1;
	@%p80 bra 	$L__BB5_46;
	setp.ge.u32 	%p81, %r25, %r6;
	setp.ge.u32 	%p82, %r21, %r8;
	add.s32 	%r81, %r167, %r1;
	setp.ge.u32 	%p83, %r81, %r4;
	or.pred  	%p84, %p83, %p81;
	or.pred  	%p85, %p84, %p82;
	@%p85 bra 	$L__BB5_46;
	add.s32 	%r134, %r81, %r26;
	shl.b32 	%r135, %r134, 2;
	mov.u32 	%r136, shared_mem;
	add.s32 	%r137, %r136, %r135;
	ld.shared.f32 	%f63, [%r137];
	add.f32 	%f88, %f88, %f63;
	add.s32 	%r174, %r174, 1;
$L__BB5_46:
	add.s32 	%r144, %r23, 1;
	setp.ne.s32 	%p86, %r23, %r12;
	@%p86 bra 	$L__BB5_5;
	add.s32 	%r85, %r142, 1;
	setp.ne.s32 	%p87, %r142, %r12;
	mov.u32 	%r142, %r85;
	@%p87 bra 	$L__BB5_4;
	cvt.rn.f32.s32 	%f90, %r174;
$L__BB5_49:
	not.pred 	%p88, %p1;
	@%p88 bra 	$L__BB5_51;
	ld.param.u64 	%rd9, [_Z15kernel3D_sharedPKfPfi_param_1];
	div.rn.f32 	%f64, %f88, %f90;
	shl.b32 	%r138, %r9, 12;
	shl.b32 	%r139, %r89, 6;
	add.s32 	%r140, %r139, %r5;
	add.s32 	%r141, %r140, %r138;
	cvta.to.global.u64 	%rd6, %rd9;
	mul.wide.u32 	%rd7, %r141, 4;
	add.s64 	%rd8, %rd6, %rd7;
	st.global.f32 	[%rd8], %f64;
$L__BB5_51:
	ret;

}


// ===== COMPILED SASS (sm_100) =====

	.target	sm_100

	.elftype	@"ET_EXEC"


//--------------------- .note.nv.tkinfo           --------------------------
	.section	.note.nv.tkinfo,"",@"SHT_NOTE"
	.sectionflags	@"SHF_NOTE_NV_TKINFO"
	.tkinfo
        /*0018*/ 	.word	0x00000002
        /*0030*/ 	.string	""
        /*0030*/ 	.string	"ptxas"
        /*0030*/ 	.string	"Cuda compilation tools, release 13.0, V13.0.88"
        /*0030*/ 	.string	"Build cuda_13.0.r13.0/compiler.36424714_0"
        /*0030*/ 	.string	"-arch sm_100 -m 64 "



//--------------------- .note.nv.cuinfo           --------------------------
	.section	.note.nv.cuinfo,"",@"SHT_NOTE"
	.sectionflags	@"SHF_NOTE_NV_CUINFO"
        /*0018*/ 	.short	0x0002
        /*001a*/ 	.short	0x0064
        /*001c*/ 	.short	0x0082
	.zero		2


//--------------------- .nv.info                  --------------------------
	.section	.nv.info,"",@"SHT_CUDA_INFO"
	.align	4


	//----- nvinfo : EIATTR_REGCOUNT
	.align		4
        /*0000*/ 	.byte	0x04, 0x2f
        /*0002*/ 	.short	(.L_1 - .L_0)
	.align		4
.L_0:
        /*0004*/ 	.word	index@(_Z15kernel2D_linearPKfPfi)
        /*0008*/ 	.word	0x00000020


	//----- nvinfo : EIATTR_FRAME_SIZE
	.align		4
.L_1:
        /*000c*/ 	.byte	0x04, 0x11
        /*000e*/ 	.short	(.L_3 - .L_2)
	.align		4
.L_2:
        /*0010*/ 	.word	index@($__internal_5_$__cuda_sm3x_div_rn_noftz_f32_slowpath)
        /*0014*/ 	.word	0x00000000


	//----- nvinfo : EIATTR_FRAME_SIZE
	.align		4
.L_3:
        /*0018*/ 	.byte	0x04, 0x11
        /*001a*/ 	.short	(.L_5 - .L_4)
	.align		4
.L_4:
        /*001c*/ 	.word	index@(_Z15kernel2D_linearPKfPfi)
        /*0020*/ 	.word	0x00000000


	//----- nvinfo : EIATTR_REGCOUNT
	.align		4
.L_5:
        /*0024*/ 	.byte	0x04, 0x2f
        /*0026*/ 	.short	(.L_7 - .L_6)
	.align		4
.L_6:
        /*0028*/ 	.word	index@(_Z15kernel3D_linearPKfPfi)
        /*002c*/ 	.word	0x00000020


	//----- nvinfo : EIATTR_FRAME_SIZE
	.align		4
.L_7:
        /*0030*/ 	.byte	0x04, 0x11
        /*0032*/ 	.short	(.L_9 - .L_8)
	.align		4
.L_8:
        /*0034*/ 	.word	index@($__internal_4_$__cuda_sm3x_div_rn_noftz_f32_slowpath)
        /*0038*/ 	.word	0x00000000


	//----- nvinfo : EIATTR_FRAME_SIZE
	.align		4
.L_9:
        /*003c*/ 	.byte	0x04, 0x11
        /*003e*/ 	.short	(.L_11 - .L_10)
	.align		4
.L_10:
        /*0040*/ 	.word	index@(_Z15kernel3D_linearPKfPfi)
        /*0044*/ 	.word	0x00000000


	//----- nvinfo : EIATTR_REGCOUNT
	.align		4
.L_11:
        /*0048*/ 	.byte	0x04, 0x2f
        /*004a*/ 	.short	(.L_13 - .L_12)
	.align		4
.L_12:
        /*004c*/ 	.word	index@(_Z18kernel2D_optimizedPKfPfi)
        /*0050*/ 	.word	0x00000020


	//----- nvinfo : EIATTR_FRAME_SIZE
	.align		4
.L_13:
        /*0054*/ 	.byte	0x04, 0x11
        /*0056*/ 	.short	(.L_15 - .L_14)
	.align		4
.L_14:
        /*0058*/ 	.word	index@($__internal_3_$__cuda_sm3x_div_rn_noftz_f32_slowpath)
        /*005c*/ 	.word	0x00000000


	//----- nvinfo : EIATTR_FRAME_SIZE
	.align		4
.L_15:
        /*0060*/ 	.byte	0x04, 0x11
        /*0062*/ 	.short	(.L_17 - .L_16)
	.align		4
.L_16:
        /*0064*/ 	.word	index@(_Z18kernel2D_optimizedPKfPfi)
        /*0068*/ 	.word	0x00000000


	//----- nvinfo : EIATTR_REGCOUNT
	.align		4
.L_17:
        /*006c*/ 	.byte	0x04, 0x2f
        /*006e*/ 	.short	(.L_19 - .L_18)
	.align		4
.L_18:
        /*0070*/ 	.word	index@(_Z18kernel3D_optimizedPKfPfi)
        /*0074*/ 	.word	0x00000020


	//----- nvinfo : EIATTR_FRAME_SIZE
	.align		4
.L_19:
        /*0078*/ 	.byte	0x04, 0x11
        /*007a*/ 	.short	(.L_21 - .L_20)
	.align		4
.L_20:
        /*007c*/ 	.word	index@($__internal_2_$__cuda_sm3x_div_rn_noftz_f32_slowpath)
        /*0080*/ 	.word	0x00000000


	//----- nvinfo : EIATTR_FRAME_SIZE
	.align		4
.L_21:
        /*0084*/ 	.byte	0x04, 0x11
        /*0086*/ 	.short	(.L_23 - .L_22)
	.align		4
.L_22:
        /*0088*/ 	.word	index@(_Z18kernel3D_optimizedPKfPfi)
        /*008c*/ 	.word	0x00000000


	//----- nvinfo : EIATTR_REGCOUNT
	.align		4
.L_23:
        /*0090*/ 	.byte	0x04, 0x2f
        /*0092*/ 	.short	(.L_25 - .L_24)
	.align		4
.L_24:
        /*0094*/ 	.word	index@(_Z15kernel2D_sharedPKfPfi)
        /*0098*/ 	.word	0x0000001f


	//----- nvinfo : EIATTR_FRAME_SIZE
	.align		4
.L_25:
        /*009c*/ 	.byte	0x04, 0x11
        /*009e*/ 	.short	(.L_27 - .L_26)
	.align		4
.L_26:
        /*00a0*/ 	.word	index@($__internal_1_$__cuda_sm3x_div_rn_noftz_f32_slowpath)
        /*00a4*/ 	.word	0x00000000


	//----- nvinfo : EIATTR_FRAME_SIZE
	.align		4
.L_27:
        /*00a8*/ 	.byte	0x04, 0x11
        /*00aa*/ 	.short	(.L_29 - .L_28)
	.align		4
.L_28:
        /*00ac*/ 	.word	index@(_Z15kernel2D_sharedPKfPfi)
        /*00b0*/ 	.word	0x00000000


	//----- nvinfo : EIATTR_REGCOUNT
	.align		4
.L_29:
        /*00b4*/ 	.byte	0x04, 0x2f
        /*00b6*/ 	.short	(.L_31 - .L_30)
	.align		4
.L_30:
        /*00b8*/ 	.word	index@(_Z15kernel3D_sharedPKfPfi)
        /*00bc*/ 	.word	0x0000001b


	//----- nvinfo : EIATTR_FRAME_SIZE
	.align		4
.L_31:
        /*00c0*/ 	.byte	0x04, 0x11
        /*00c2*/ 	.short	(.L_33 - .L_32)
	.align		4
.L_32:
        /*00c4*/ 	.word	index@($__internal_0_$__cuda_sm3x_div_rn_noftz_f32_slowpath)
        /*00c8*/ 	.word	0x00000000


	//----- nvinfo : EIATTR_FRAME_SIZE
	.align		4
.L_33:
        /*00cc*/ 	.byte	0x04, 0x11
        /*00ce*/ 	.short	(.L_35 - .L_34)
	.align		4
.L_34:
        /*00d0*/ 	.word	index@(_Z15kernel3D_sharedPKfPfi)
        /*00d4*/ 	.word	0x00000000


	//----- nvinfo : EIATTR_MIN_STACK_SIZE
	.align		4
.L_35:
        /*00d8*/ 	.byte	0x04, 0x12
        /*00da*/ 	.short	(.L_37 - .L_36)
	.align		4
.L_36:
        /*00dc*/ 	.word	index@(_Z15kernel3D_sharedPKfPfi)
        /*00e0*/ 	.word	0x00000000


	//----- nvinfo : EIATTR_MIN_STACK_SIZE
	.align		4
.L_37:
        /*00e4*/ 	.byte	0x04, 0x12
        /*00e6*/ 	.short	(.L_39 - .L_38)
	.align		4
.L_38:
        /*00e8*/ 	.word	index@(_Z15kernel2D_sharedPKfPfi)
        /*00ec*/ 	.word	0x00000000


	//----- nvinfo : EIATTR_MIN_STACK_SIZE
	.align		4
.L_39:
        /*00f0*/ 	.byte	0x04, 0x12
        /*00f2*/ 	.short	(.L_41 - .L_40)
	.align		4
.L_40:
        /*00f4*/ 	.word	index@(_Z18kernel3D_optimizedPKfPfi)
        /*00f8*/ 	.word	0x00000000


	//----- nvinfo : EIATTR_MIN_STACK_SIZE
	.align		4
.L_41:
        /*00fc*/ 	.byte	0x04, 0x12
        /*00fe*/ 	.short	(.L_43 - .L_42)
	.align		4
.L_42:
        /*0100*/ 	.word	index@(_Z18kernel2D_optimizedPKfPfi)
        /*0104*/ 	.word	0x00000000


	//----- nvinfo : EIATTR_MIN_STACK_SIZE
	.align		4
.L_43:
        /*0108*/ 	.byte	0x04, 0x12
        /*010a*/ 	.short	(.L_45 - .L_44)
	.align		4
.L_44:
        /*010c*/ 	.word	index@(_Z15kernel3D_linearPKfPfi)
        /*0110*/ 	.word	0x00000000


	//----- nvinfo : EIATTR_MIN_STACK_SIZE
	.align		4
.L_45:
        /*0114*/ 	.byte	0x04, 0x12
        /*0116*/ 	.short	(.L_47 - .L_46)
	.align		4
.L_46:
        /*0118*/ 	.word	index@(_Z15kernel2D_linearPKfPfi)
        /*011c*/ 	.word	0x00000000
.L_47:


//--------------------- .nv.compat                --------------------------
	.section	.nv.compat,"",@"SHT_CUDA_COMPAT_INFO"
	.align	4
        /*0000*/ 	.byte	0x02, 0x09, 0x00, 0x00, 0x02, 0x02, 0x01, 0x00, 0x02, 0x05, 0x05, 0x00, 0x03, 0x07, 0x01, 0x01
        /*0010*/ 	.byte	0x02, 0x03, 0x00, 0x00, 0x02, 0x06, 0x01, 0x00, 0x04, 0x0b, 0x08, 0x00, 0x01, 0x00, 0x00, 0x00
        /*0020*/ 	.byte	0x00, 0x00, 0x00, 0x00


//--------------------- .nv.info._Z15kernel3D_sharedPKfPfi --------------------------
	.section	.nv.info._Z15kernel3D_sharedPKfPfi,"",@"SHT_CUDA_INFO"
	.sectionflags	@""
	.align	4


	//----- nvinfo : EIATTR_CUDA_API_VERSION
	.align		4
        /*0000*/ 	.byte	0x04, 0x37
        /*0002*/ 	.short	(.L_49 - .L_48)
.L_48:
        /*0004*/ 	.word	0x00000082


	//----- nvinfo : EIATTR_KPARAM_INFO
	.align		4
.L_49:
        /*0008*/ 	.byte	0x04, 0x17
        /*000a*/ 	.short	(.L_51 - .L_50)
.L_50:
        /*000c*/ 	.word	0x00000000
        /*0010*/ 	.short	0x0002
        /*0012*/ 	.short	0x0010
        /*0014*/ 	.byte	0x00, 0xf0, 0x11, 0x00


	//----- nvinfo : EIATTR_KPARAM_INFO
	.align		4
.L_51:
        /*0018*/ 	.byte	0x04, 0x17
        /*001a*/ 	.short	(.L_53 - .L_52)
.L_52:
        /*001c*/ 	.word	0x00000000
        /*0020*/ 	.short	0x0001
        /*0022*/ 	.short	0x0008
        /*0024*/ 	.byte	0x00, 0xf5, 0x21, 0x00


	//----- nvinfo : EIATTR_KPARAM_INFO
	.align		4
.L_53:
        /*0028*/ 	.byte	0x04, 0x17
        /*002a*/ 	.short	(.L_55 - .L_54)
.L_54:
        /*002c*/ 	.word	0x00000000
        /*0030*/ 	.short	0x0000
        /*0032*/ 	.short	0x0000
        /*0034*/ 	.byte	0x00, 0xf5, 0x21, 0x00


	//----- nvinfo : EIATTR_SPARSE_MMA_MASK
	.align		4
.L_55:
        /*0038*/ 	.byte	0x03, 0x50
        /*003a*/ 	.short	0x0000


	//----- nvinfo : EIATTR_MAXREG_COUNT
	.align		4
        /*003c*/ 	.byte	0x03, 0x1b
        /*003e*/ 	.short	0x00ff


	//----- nvinfo : EIATTR_NUM_BARRIERS
	.align		4
        /*0040*/ 	.byte	0x02, 0x4c
        /*0042*/ 	.byte	0x01
	.zero		1


	//----- nvinfo : EIATTR_MERCURY_ISA_VERSION
	.align		4
        /*0044*/ 	.byte	0x03, 0x5f
        /*0046*/ 	.short	0x0101


	//----- nvinfo : EIATTR_VRC_CTA_INIT_COUNT
	.align		4
        /*0048*/ 	.byte	0x02, 0x4a
	.zero		1
	.zero		1


	//----- nvinfo : EIATTR_EXIT_INSTR_OFFSETS
	.align		4
        /*004c*/ 	.byte	0x04, 0x1c
        /*004e*/ 	.short	(.L_57 - .L_56)


	//   ....[0]....
.L_56:
        /*0050*/ 	.word	0x00000d20


	//   ....[1]....
        /*0054*/ 	.word	0x00000e70


	//----- nvinfo : EIATTR_CRS_STACK_SIZE
	.align		4
.L_57:
        /*0058*/ 	.byte	0x04, 0x1e
        /*005a*/ 	.short	(.L_59 - .L_58)
.L_58:
        /*005c*/ 	.word	0x00000000


	//----- nvinfo : EIATTR_CBANK_PARAM_SIZE
	.align		4
.L_59:
        /*0060*/ 	.byte	0x03, 0x19
        /*0062*/ 	.short	0x0014


	//----- nvinfo : EIATTR_PARAM_CBANK
	.align		4
        /*0064*/ 	.byte	0x04, 0x0a
        /*0066*/ 	.short	(.L_61 - .L_60)
	.align		4
.L_60:
        /*0068*/ 	.word	index@(.nv.constant0._Z15kernel3D_sharedPKfPfi)
        /*006c*/ 	.short	0x0380
        /*006e*/ 	.short	0x0014


	//----- nvinfo : EIATTR_SW_WAR
	.align		4
.L_61:
        /*0070*/ 	.byte	0x04, 0x36
        /*0072*/ 	.short	(.L_63 - .L_62)
.L_62:
        /*0074*/ 	.word	0x00000008
.L_63:


//--------------------- .nv.info._Z15kernel2D_sharedPKfPfi --------------------------
	.section	.nv.info._Z15kernel2D_sharedPKfPfi,"",@"SHT_CUDA_INFO"
	.sectionflags	@""
	.align	4


	//----- nvinfo : EIATTR_CUDA_API_VERSION
	.align		4
        /*0000*/ 	.byte	0x04, 0x37
        /*0002*/ 	.short	(.L_65 - .L_64)
.L_64:
        /*0004*/ 	.word	0x00000082


	//----- nvinfo : EIATTR_KPARAM_INFO
	.align		4
.L_65:
        /*0008*/ 	.byte	0x04, 0x17
        /*000a*/ 	.short	(.L_67 - .L_66)
.L_66:
        /*000c*/ 	.word	0x00000000
        /*0010*/ 	.short	0x0002
        /*0012*/ 	.short	0x0010
        /*0014*/ 	.byte	0x00, 0xf0, 0x11, 0x00


	//----- nvinfo : EIATTR_KPARAM_INFO
	.align		4
.L_67:
        /*0018*/ 	.byte	0x04, 0x17
        /*001a*/ 	.short	(.L_69 - .L_68)
.L_68:
        /*001c*/ 	.word	0x00000000
        /*0020*/ 	.short	0x0001
        /*0022*/ 	.short	0x0008
        /*0024*/ 	.byte	0x00, 0xf5, 0x21, 0x00


	//----- nvinfo : EIATTR_KPARAM_INFO
	.align		4
.L_69:
        /*0028*/ 	.byte	0x04, 0x17
        /*002a*/ 	.short	(.L_71 - .L_70)
.L_70:
        /*002c*/ 	.word	0x00000000
        /*0030*/ 	.short	0x0000
        /*0032*/ 	.short	0x0000
        /*0034*/ 	.byte	0x00, 0xf5, 0x21, 0x00


	//----- nvinfo : EIATTR_SPARSE_MMA_MASK
	.align		4
.L_71:
        /*0038*/ 	.byte	0x03, 0x50
        /*003a*/ 	.short	0x0000


	//----- nvinfo : EIATTR_MAXREG_COUNT
	.align		4
        /*003c*/ 	.byte	0x03, 0x1b
        /*003e*/ 	.short	0x00ff


	//----- nvinfo : EIATTR_NUM_BARRIERS
	.align		4
        /*0040*/ 	.byte	0x02, 0x4c
        /*0042*/ 	.byte	0x01
	.zero		1


	//----- nvinfo : EIATTR_MERCURY_ISA_VERSION
	.align		4
        /*0044*/ 	.byte	0x03, 0x5f
        /*0046*/ 	.short	0x0101


	//----- nvinfo : EIATTR_VRC_CTA_INIT_COUNT
	.align		4
        /*0048*/ 	.byte	0x02, 0x4a
	.zero		1
	.zero		1


	//----- nvinfo : EIATTR_EXIT_INSTR_OFFSETS
	.align		4
        /*004c*/ 	.byte	0x04, 0x1c
        /*004e*/ 	.short	(.L_73 - .L_72)


	//   ....[0]....
.L_72:
        /*0050*/ 	.word	0x00000ad0


	//   ....[1]....
        /*0054*/ 	.word	0x00000c10


	//----- nvinfo : EIATTR_CRS_STACK_SIZE
	.align		4
.L_73:
        /*0058*/ 	.byte	0x04, 0x1e
        /*005a*/ 	.short	(.L_75 - .L_74)
.L_74:
        /*005c*/ 	.word	0x00000000


	//----- nvinfo : EIATTR_CBANK_PARAM_SIZE
	.align		4
.L_75:
        /*0060*/ 	.byte	0x03, 0x19
        /*0062*/ 	.short	0x0014


	//----- nvinfo : EIATTR_PARAM_CBANK
	.align		4
        /*0064*/ 	.byte	0x04, 0x0a
        /*0066*/ 	.short	(.L_77 - .L_76)
	.align		4
.L_76:
        /*0068*/ 	.word	index@(.nv.constant0._Z15kernel2D_sharedPKfPfi)
        /*006c*/ 	.short	0x0380
        /*006e*/ 	.short	0x0014


	//----- nvinfo : EIATTR_SW_WAR
	.align		4
.L_77:
        /*0070*/ 	.byte	0x04, 0x36
        /*0072*/ 	.short	(.L_79 - .L_78)
.L_78:
        /*0074*/ 	.word	0x00000008
.L_79:


//--------------------- .nv.info._Z18kernel3D_optimizedPKfPfi --------------------------
	.section	.nv.info._Z18kernel3D_optimizedPKfPfi,"",@"SHT_CUDA_INFO"
	.sectionflags	@""
	.align	4


	//----- nvinfo : EIATTR_CUDA_API_VERSION
	.align		4
        /*0000*/ 	.byte	0x04, 0x37
        /*0002*/ 	.short	(.L_81 - .L_80)
.L_80:
        /*0004*/ 	.word	0x00000082


	//----- nvinfo : EIATTR_KPARAM_INFO
	.align		4
.L_81:
        /*0008*/ 	.byte	0x04, 0x17
        /*000a*/ 	.short	(.L_83 - .L_82)
.L_82:
        /*000c*/ 	.word	0x00000000
        /*0010*/ 	.short	0x0002
        /*0012*/ 	.short	0x0010
        /*0014*/ 	.byte	0x00, 0xf0, 0x11, 0x00


	//----- nvinfo : EIATTR_KPARAM_INFO
	.align		4
.L_83:
        /*0018*/ 	.byte	0x04, 0x17
        /*001a*/ 	.short	(.L_85 - .L_84)
.L_84:
        /*001c*/ 	.word	0x00000000
        /*0020*/ 	.short	0x0001
        /*0022*/ 	.short	0x0008
        /*0024*/ 	.byte	0x00, 0xf5, 0x21, 0x00


	//----- nvinfo : EIATTR_KPARAM_INFO
	.align		4
.L_85:
        /*0028*/ 	.byte	0x04, 0x17
        /*002a*/ 	.short	(.L_87 - .L_86)
.L_86:
        /*002c*/ 	.word	0x00000000
        /*0030*/ 	.short	0x0000
        /*0032*/ 	.short	0x0000
        /*0034*/ 	.byte	0x00, 0xf5, 0x21, 0x00


	//----- nvinfo : EIATTR_SPARSE_MMA_MASK
	.align		4
.L_87:
        /*0038*/ 	.byte	0x03, 0x50
        /*003a*/ 	.short	0x0000


	//----- nvinfo : EIATTR_MAXREG_COUNT
	.align		4
        /*003c*/ 	.byte	0x03, 0x1b
        /*003e*/ 	.short	0x00ff


	//----- nvinfo : EIATTR_MERCURY_ISA_VERSION
	.align		4
        /*0040*/ 	.byte	0x03, 0x5f
        /*0042*/ 	.short	0x0101


	//----- nvinfo : EIATTR_VRC_CTA_INIT_COUNT
	.align		4
        /*0044*/ 	.byte	0x02, 0x4a
	.zero		1
	.zero		1


	//----- nvinfo : EIATTR_EXIT_INSTR_OFFSETS
	.align		4
        /*0048*/ 	.byte	0x04, 0x1c
        /*004a*/ 	.short	(.L_89 - .L_88)


	//   ....[0]....
.L_88:
        /*004c*/ 	.word	0x00000060


	//   ....[1]....
        /*0050*/ 	.word	0x00001130


	//----- nvinfo : EIATTR_CRS_STACK_SIZE
	.align		4
.L_89:
        /*0054*/ 	.byte	0x04, 0x1e
        /*0056*/ 	.short	(.L_91 - .L_90)
.L_90:
        /*0058*/ 	.word	0x00000000


	//----- nvinfo : EIATTR_CBANK_PARAM_SIZE
	.align		4
.L_91:
        /*005c*/ 	.byte	0x03, 0x19
        /*005e*/ 	.short	0x0014


	//----- nvinfo : EIATTR_PARAM_CBANK
	.align		4
        /*0060*/ 	.byte	0x04, 0x0a
        /*0062*/ 	.short	(.L_93 - .L_92)
	.align		4
.L_92:
        /*0064*/ 	.word	index@(.nv.constant0._Z18kernel3D_optimizedPKfPfi)
        /*0068*/ 	.short	0x0380
        /*006a*/ 	.short	0x0014


	//----- nvinfo : EIATTR_SW_WAR
	.align		4
.L_93:
        /*006c*/ 	.byte	0x04, 0x36
        /*006e*/ 	.short	(.L_95 - .L_94)
.L_94:
        /*0070*/ 	.word	0x00000008
.L_95:


//--------------------- .nv.info._Z18kernel2D_optimizedPKfPfi --------------------------
	.section	.nv.info._Z18kernel2D_optimizedPKfPfi,"",@"SHT_CUDA_INFO"
	.sectionflags	@""
	.align	4


	//----- nvinfo : EIATTR_CUDA_API_VERSION
	.align		4
        /*0000*/ 	.byte	0x04, 0x37
        /*0002*/ 	.short	(.L_97 - .L_96)
.L_96:
        /*0004*/ 	.word	0x00000082


	//----- nvinfo : EIATTR_KPARAM_INFO
	.align		4
.L_97:
        /*0008*/ 	.byte	0x04, 0x17
        /*000a*/ 	.short	(.L_99 - .L_98)
.L_98:
        /*000c*/ 	.word	0x00000000
        /*0010*/ 	.short	0x0002
        /*0012*/ 	.short	0x0010
        /*0014*/ 	.byte	0x00, 0xf0, 0x11, 0x00


	//----- nvinfo : EIATTR_KPARAM_INFO
	.align		4
.L_99:
        /*0018*/ 	.byte	0x04, 0x17
        /*001a*/ 	.short	(.L_101 - .L_100)
.L_100:
        /*001c*/ 	.word	0x00000000
        /*0020*/ 	.short	0x0001
        /*0022*/ 	.short	0x0008
        /*0024*/ 	.byte	0x00, 0xf5, 0x21, 0x00


	//----- nvinfo : EIATTR_KPARAM_INFO
	.align		4
.L_101:
        /*0028*/ 	.byte	0x04, 0x17
        /*002a*/ 	.short	(.L_103 - .L_102)
.L_102:
        /*002c*/ 	.word	0x00000000
        /*0030*/ 	.short	0x0000
        /*0032*/ 	.short	0x0000
        /*0034*/ 	.byte	0x00, 0xf5, 0x21, 0x00


	//----- nvinfo : EIATTR_SPARSE_MMA_MASK
	.align		4
.L_103:
        /*0038*/ 	.byte	0x03, 0x50
        /*003a*/ 	.short	0x0000


	//----- nvinfo : EIATTR_MAXREG_COUNT
	.align		4
        /*003c*/ 	.byte	0x03, 0x1b
        /*003e*/ 	.short	0x00ff


	//----- nvinfo : EIATTR_MERCURY_ISA_VERSION
	.align		4
        /*0040*/ 	.byte	0x03, 0x5f
        /*0042*/ 	.short	0x0101


	//----- nvinfo : EIATTR_VRC_CTA_INIT_COUNT
	.align		4
        /*0044*/ 	.byte	0x02, 0x4a
	.zero		1
	.zero		1


	//----- nvinfo : EIATTR_EXIT_INSTR_OFFSETS
	.align		4
        /*0048*/ 	.byte	0x04, 0x1c
        /*004a*/ 	.short	(.L_105 - .L_104)


	//   ....[0]....
.L_104:
        /*004c*/ 	.word	0x00000060


	//   ....[1]....
        /*0050*/ 	.word	0x00000fa0


	//----- nvinfo : EIATTR_CRS_STACK_SIZE
	.align		4
.L_105:
        /*0054*/ 	.byte	0x04, 0x1e
        /*0056*/ 	.short	(.L_107 - .L_106)
.L_106:
        /*0058*/ 	.word	0x00000000


	//----- nvinfo : EIATTR_CBANK_PARAM_SIZE
	.align		4
.L_107:
        /*005c*/ 	.byte	0x03, 0x19
        /*005e*/ 	.short	0x0014


	//----- nvinfo : EIATTR_PARAM_CBANK
	.align		4
        /*0060*/ 	.byte	0x04, 0x0a
        /*0062*/ 	.short	(.L_109 - .L_108)
	.align		4
.L_108:
        /*0064*/ 	.word	index@(.nv.constant0._Z18kernel2D_optimizedPKfPfi)
        /*0068*/ 	.short	0x0380
        /*006a*/ 	.short	0x0014


	//----- nvinfo : EIATTR_SW_WAR
	.align		4
.L_109:
        /*006c*/ 	.byte	0x04, 0x36
        /*006e*/ 	.short	(.L_111 - .L_110)
.L_110:
        /*0070*/ 	.word	0x00000008
.L_111:


//--------------------- .nv.info._Z15kernel3D_linearPKfPfi --------------------------
	.section	.nv.info._Z15kernel3D_linearPKfPfi,"",@"SHT_CUDA_INFO"
	.sectionflags	@""
	.align	4


	//----- nvinfo : EIATTR_CUDA_API_VERSION
	.align		4
        /*0000*/ 	.byte	0x04, 0x37
        /*0002*/ 	.short	(.L_113 - .L_112)
.L_112:
        /*0004*/ 	.word	0x00000082


	//----- nvinfo : EIATTR_KPARAM_INFO
	.align		4
.L_113:
        /*0008*/ 	.byte	0x04, 0x17
        /*000a*/ 	.short	(.L_115 - .L_114)
.L_114:
        /*000c*/ 	.word	0x00000000
        /*0010*/ 	.short	0x0002
        /*0012*/ 	.short	0x0010
        /*0014*/ 	.byte	0x00, 0xf0, 0x11, 0x00


	//----- nvinfo : EIATTR_KPARAM_INFO
	.align		4
.L_115:
        /*0018*/ 	.byte	0x04, 0x17
        /*001a*/ 	.short	(.L_117 - .L_116)
.L_116:
        /*001c*/ 	.word	0x00000000
        /*0020*/ 	.short	0x0001
        /*0022*/ 	.short	0x0008
        /*0024*/ 	.byte	0x00, 0xf5, 0x21, 0x00


	//----- nvinfo : EIATTR_KPARAM_INFO
	.align		4
.L_117:
        /*0028*/ 	.byte	0x04, 0x17
        /*002a*/ 	.short	(.L_119 - .L_118)
.L_118:
        /*002c*/ 	.word	0x00000000
        /*0030*/ 	.short	0x0000
        /*0032*/ 	.short	0x0000
        /*0034*/ 	.byte	0x00, 0xf5, 0x21, 0x00


	//----- nvinfo : EIATTR_SPARSE_MMA_MASK
	.align		4
.L_119:
        /*0038*/ 	.byte	0x03, 0x50
        /*003a*/ 	.short	0x0000


	//----- nvinfo : EIATTR_MAXREG_COUNT
	.align		4
        /*003c*/ 	.byte	0x03, 0x1b
        /*003e*/ 	.short	0x00ff


	//----- nvinfo : EIATTR_MERCURY_ISA_VERSION
	.align		4
        /*0040*/ 	.byte	0x03, 0x5f
        /*0042*/ 	.short	0x0101


	//----- nvinfo : EIATTR_VRC_CTA_INIT_COUNT
	.align		4
        /*0044*/ 	.byte	0x02, 0x4a
	.zero		1
	.zero		1


	//----- nvinfo : EIATTR_EXIT_INSTR_OFFSETS
	.align		4
        /*0048*/ 	.byte	0x04, 0x1c
        /*004a*/ 	.short	(.L_121 - .L_120)


	//   ....[0]....
.L_120:
        /*004c*/ 	.word	0x00000060


	//   ....[1]....
        /*0050*/ 	.word	0x00000e40


	//----- nvinfo : EIATTR_CRS_STACK_SIZE
	.align		4
.L_121:
        /*0054*/ 	.byte	0x04, 0x1e
        /*0056*/ 	.short	(.L_123 - .L_122)
.L_122:
        /*0058*/ 	.word	0x00000000


	//----- nvinfo : EIATTR_CBANK_PARAM_SIZE
	.align		4
.L_123:
        /*005c*/ 	.byte	0x03, 0x19
        /*005e*/ 	.short	0x0014


	//----- nvinfo : EIATTR_PARAM_CBANK
	.align		4
        /*0060*/ 	.byte	0x04, 0x0a
        /*0062*/ 	.short	(.L_125 - .L_124)
	.align		4
.L_124:
        /*0064*/ 	.word	index@(.nv.constant0._Z15kernel3D_linearPKfPfi)
        /*0068*/ 	.short	0x0380
        /*006a*/ 	.short	0x0014


	//----- nvinfo : EIATTR_SW_WAR
	.align		4
.L_125:
        /*006c*/ 	.byte	0x04, 0x36
        /*006e*/ 	.short	(.L_127 - .L_126)
.L_126:
        /*0070*/ 	.word	0x00000008
.L_127:


//--------------------- .nv.info._Z15kernel2D_linearPKfPfi --------------------------
	.section	.nv.info._Z15kernel2D_linearPKfPfi,"",@"SHT_CUDA_INFO"
	.sectionflags	@""
	.align	4


	//----- nvinfo : EIATTR_CUDA_API_VERSION
	.align		4
        /*0000*/ 	.byte	0x04, 0x37
        /*0002*/ 	.short	(.L_129 - .L_128)
.L_128:
        /*0004*/ 	.word	0x00000082


	//----- nvinfo : EIATTR_KPARAM_INFO
	.align		4
.L_129:
        /*0008*/ 	.byte	0x04, 0x17
        /*000a*/ 	.short	(.L_131 - .L_130)
.L_130:
        /*000c*/ 	.word	0x00000000
        /*0010*/ 	.short	0x0002
        /*0012*/ 	.short	0x0010
        /*0014*/ 	.byte	0x00, 0xf0, 0x11, 0x00


	//----- nvinfo : EIATTR_KPARAM_INFO
	.align		4
.L_131:
        /*0018*/ 	.byte	0x04, 0x17
        /*001a*/ 	.short	(.L_133 - .L_132)
.L_132:
        /*001c*/ 	.word	0x00000000
        /*0020*/ 	.short	0x0001
        /*0022*/ 	.short	0x0008
        /*0024*/ 	.byte	0x00, 0xf5, 0x21, 0x00


	//----- nvinfo : EIATTR_KPARAM_INFO
	.align		4
.L_133:
        /*0028*/ 	.byte	0x04, 0x17
        /*002a*/ 	.short	(.L_135 - .L_134)
.L_134:
        /*002c*/ 	.word	0x00000000
        /*0030*/ 	.short	0x0000
        /*0032*/ 	.short	0x0000
        /*0034*/ 	.byte	0x00, 0xf5, 0x21, 0x00


	//----- nvinfo : EIATTR_SPARSE_MMA_MASK
	.align		4
.L_135:
        /*0038*/ 	.byte	0x03, 0x50
        /*003a*/ 	.short	0x0000


	//----- nvinfo : EIATTR_MAXREG_COUNT
	.align		4
        /*003c*/ 	.byte	0x03, 0x1b
        /*003e*/ 	.short	0x00ff


	//----- nvinfo : EIATTR_MERCURY_ISA_VERSION
	.align		4
        /*0040*/ 	.byte	0x03, 0x5f
        /*0042*/ 	.short	0x0101


	//----- nvinfo : EIATTR_VRC_CTA_INIT_COUNT
	.align		4
        /*0044*/ 	.byte	0x02, 0x4a
	.zero		1
	.zero		1


	//----- nvinfo : EIATTR_EXIT_INSTR_OFFSETS
	.align		4
        /*0048*/ 	.byte	0x04, 0x1c
        /*004a*/ 	.short	(.L_137 - .L_136)


	//   ....[0]....
.L_136:
        /*004c*/ 	.word	0x00000060


	//   ....[1]....
        /*0050*/ 	.word	0x00000d00


	//----- nvinfo : EIATTR_CRS_STACK_SIZE
	.align		4
.L_137:
        /*0054*/ 	.byte	0x04, 0x1e
        /*0056*/ 	.short	(.L_139 - .L_138)
.L_138:
        /*0058*/ 	.word	0x00000000


	//----- nvinfo : EIATTR_CBANK_PARAM_SIZE
	.align		4
.L_139:
        /*005c*/ 	.byte	0x03, 0x19
        /*005e*/ 	.short	0x0014


	//----- nvinfo : EIATTR_PARAM_CBANK
	.align		4
        /*0060*/ 	.byte	0x04, 0x0a
        /*0062*/ 	.short	(.L_141 - .L_140)
	.align		4
.L_140:
        /*0064*/ 	.word	index@(.nv.constant0._Z15kernel2D_linearPKfPfi)
        /*0068*/ 	.short	0x0380
        /*006a*/ 	.short	0x0014


	//----- nvinfo : EIATTR_SW_WAR
	.align		4
.L_141:
        /*006c*/ 	.byte	0x04, 0x36
        /*006e*/ 	.short	(.L_143 - .L_142)
.L_142:
        /*0070*/ 	.word	0x00000008
.L_143:


//--------------------- .nv.callgraph             --------------------------
	.section	.nv.callgraph,"",@"SHT_CUDA_CALLGRAPH"
	.align	4
	.sectionentsize	8
	.align		4
        /*0000*/ 	.word	0x00000000
	.align		4
        /*0004*/ 	.word	0xffffffff
	.align		4
        /*0008*/ 	.word	0x00000000
	.align		4
        /*000c*/ 	.word	0xfffffffe
	.align		4
        /*0010*/ 	.word	0x00000000
	.align		4
        /*0014*/ 	.word	0xfffffffd
	.align		4
        /*0018*/ 	.word	0x00000000
	.align		4
        /*001c*/ 	.word	0xfffffffc


//--------------------- .text._Z15kernel3D_sharedPKfPfi --------------------------
	.section	.text._Z15kernel3D_sharedPKfPfi,"ax",@progbits
	.align	128
        .global         _Z15kernel3D_sharedPKfPfi
        .type           _Z15kernel3D_sharedPKfPfi,@function
        .size           _Z15kernel3D_sharedPKfPfi,(.L_x_132 - _Z15kernel3D_sharedPKfPfi)
        .other          _Z15kernel3D_sharedPKfPfi,@"STO_CUDA_ENTRY STV_DEFAULT"
_Z15kernel3D_sharedPKfPfi:
.text._Z15kernel3D_sharedPKfPfi:
[----:B------:R-:W-:Y:S01]  /*0000*/  LDC R1, c[0x0][0x37c] ;  /* 0x0000df00ff017b82 */ /* 0x000fe20000000800 */
[----:B------:R-:W0:Y:S01]  /*0010*/  S2R R0, SR_TID.X ;  /* 0x0000000000007919 */ /* 0x000e220000002100 */
[----:B------:R-:W0:Y:S06]  /*0020*/  LDCU UR14, c[0x0][0x360] ;  /* 0x00006c00ff0e77ac */ /* 0x000e2c0008000800 */
[----:B------:R-:W1:Y:S01]  /*0030*/  S2UR UR4, SR_CTAID.Y ;  /* 0x00000000000479c3 */ /* 0x000e620000002600 */
[----:B------:R-:W0:Y:S01]  /*0040*/  S2R R5, SR_CTAID.X ;  /* 0x0000000000057919 */ /* 0x000e220000002500 */
[----:B------:R-:W2:Y:S01]  /*0050*/  LDCU.64 UR12, c[0x0][0x358] ;  /* 0x00006b00ff0c77ac */ /* 0x000ea20008000a00 */
[----:B------:R-:W3:Y:S01]  /*0060*/  S2R R10, SR_TID.Z ;  /* 0x00000000000a7919 */ /* 0x000ee20000002300 */
[----:B------:R-:W4:Y:S04]  /*0070*/  LDCU UR5, c[0x0][0x390] ;  /* 0x00007200ff0577ac */ /* 0x000f280008000800 */
[----:B------:R-:W1:Y:S01]  /*0080*/  LDC R6, c[0x0][0x364] ;  /* 0x0000d900ff067b82 */ /* 0x000e620000000800 */
[----:B------:R-:W3:Y:S01]  /*0090*/  S2R R7, SR_CTAID.Z ;  /* 0x0000000000077919 */ /* 0x000ee20000002700 */
[----:B------:R-:W3:Y:S01]  /*00a0*/  LDCU UR15, c[0x0][0x368] ;  /* 0x00006d00ff0f77ac */ /* 0x000ee20008000800 */
[----:B------:R-:W1:Y:S01]  /*00b0*/  S2R R3, SR_TID.Y ;  /* 0x0000000000037919 */ /* 0x000e620000002200 */
[----:B0-----:R-:W-:-:S02]  /*00c0*/  IMAD R5, R5, UR14, R0 ;  /* 0x0000000e05057c24 */ /* 0x001fc4000f8e0200 */
[----:B---3--:R-:W-:Y:S02]  /*00d0*/  IMAD R2, R7, UR15, R10 ;  /* 0x0000000f07027c24 */ /* 0x008fe4000f8e020a */
[----:B-1----:R-:W-:-:S03]  /*00e0*/  IMAD R4, R6, UR4, R3 ;  /* 0x0000000406047c24 */ /* 0x002fc6000f8e0203 */
[----:B------:R-:W-:-:S04]  /*00f0*/  LOP3.LUT R7, R2, R5, RZ, 0xfc, !PT ;  /* 0x0000000502077212 */ /* 0x000fc800078efcff */
[----:B------:R-:W-:-:S04]  /*0100*/  VIMNMX.U32 R7, PT, PT, R4, R7, !PT ;  /* 0x0000000704077248 */ /* 0x000fc80007fe0000 */
[----:B------:R-:W-:-:S13]  /*0110*/  ISETP.GT.U32.AND P0, PT, R7, 0x3f, PT ;  /* 0x0000003f0700780c */ /* 0x000fda0003f04070 */
[----:B------:R-:W0:Y:S01]  /*0120*/  @!P0 LDC.64 R8, c[0x0][0x380] ;  /* 0x0000e000ff088b82 */ /* 0x000e220000000a00 */
[----:B------:R-:W-:-:S04]  /*0130*/  @!P0 IMAD R11, R4, 0x40, R5 ;  /* 0x00000040040b8824 */ /* 0x000fc800078e0205 */
[----:B------:R-:W-:-:S04]  /*0140*/  @!P0 IMAD R11, R2, 0x1000, R11 ;  /* 0x00001000020b8824 */ /* 0x000fc800078e020b */
[----:B0-----:R-:W-:-:S06]  /*0150*/  @!P0 IMAD.WIDE.U32 R8, R11, 0x4, R8 ;  /* 0x000000040b088825 */ /* 0x001fcc00078e0008 */
[----:B--2---:R-:W2:Y:S01]  /*0160*/  @!P0 LDG.E R8, desc[UR12][R8.64] ;  /* 0x0000000c08088981 */ /* 0x004ea2000c1e1900 */
[----:B------:R-:W-:Y:S01]  /*0170*/  @!P0 IMAD R11, R10, R6, R3 ;  /* 0x000000060a0b8224 */ /* 0x000fe200078e0203 */
[----:B------:R-:W-:Y:S01]  /*0180*/  @!P0 MOV R10, 0x400 ;  /* 0x00000400000a8802 */ /* 0x000fe20000000f00 */
[----:B----4-:R-:W-:Y:S01]  /*0190*/  UISETP.GE.AND UP0, UPT, UR5, -0x1, UPT ;  /* 0xffffffff0500788c */ /* 0x010fe2000bf06270 */
[----:B------:R-:W0:Y:S01]  /*01a0*/  @!P0 S2R R13, SR_CgaCtaId ;  /* 0x00000000000d8919 */ /* 0x000e220000008800 */
[----:B------:R-:W-:Y:S01]  /*01b0*/  @!P0 IMAD R11, R11, UR14, R0 ;  /* 0x0000000e0b0b8c24 */ /* 0x000fe2000f8e0200 */
[----:B------:R-:W-:Y:S01]  /*01c0*/  ISETP.GE.U32.AND P3, PT, R7, 0x40, PT ;  /* 0x000000400700780c */ /* 0x000fe20003f66070 */
[----:B------:R-:W-:Y:S01]  /*01d0*/  IMAD.MOV.U32 R7, RZ, RZ, RZ ;  /* 0x000000ffff077224 */ /* 0x000fe200078e00ff */
[----:B------:R-:W-:Y:S01]  /*01e0*/  ULEA.HI UR4, UR5, UR5, URZ, 0x1 ;  /* 0x0000000505047291 */ /* 0x000fe2000f8f08ff */
[----:B0-----:R-:W-:-:S05]  /*01f0*/  @!P0 LEA R10, R13, R10, 0x18 ;  /* 0x0000000a0d0a8211 */ /* 0x001fca00078ec0ff */
[----:B------:R-:W-:Y:S02]  /*0200*/  @!P0 IMAD R11, R11, 0x4, R10 ;  /* 0x000000040b0b8824 */ /* 0x000fe400078e020a */
[----:B------:R-:W-:-:S03]  /*0210*/  IMAD.MOV.U32 R10, RZ, RZ, RZ ;  /* 0x000000ffff0a7224 */ /* 0x000fc600078e00ff */
[----:B--2---:R0:W-:Y:S01]  /*0220*/  @!P0 STS [R11], R8 ;  /* 0x000000080b008388 */ /* 0x0041e20000000800 */
[----:B------:R-:W-:Y:S06]  /*0230*/  BAR.SYNC.DEFER_BLOCKING 0x0 ;  /* 0x0000000000007b1d */ /* 0x000fec0000010000 */
[----:B------:R-:W-:Y:S05]  /*0240*/  BRA.U !UP0, `(.L_x_0) ;  /* 0x0000000908b47547 */ /* 0x000fea000b800000 */
[----:B------:R-:W-:Y:S01]  /*0250*/  USHF.R.S32.HI UR4, URZ, 0x1, UR4 ;  /* 0x00000001ff047899 */ /* 0x000fe20008011404 */
[----:B------:R-:W-:Y:S02]  /*0260*/  IMAD.MOV.U32 R7, RZ, RZ, RZ ;  /* 0x000000ffff077224 */ /* 0x000fe400078e00ff */
[----:B0-----:R-:W-:Y:S01]  /*0270*/  IMAD.MOV.U32 R8, RZ, RZ, RZ ;  /* 0x000000ffff087224 */ /* 0x001fe200078e00ff */
[----:B------:R-:W-:Y:S02]  /*0280*/  UIADD3 UR6, UPT, UPT, -UR4, URZ, URZ ;  /* 0x000000ff04067290 */ /* 0x000fe4000fffe1ff */
[----:B------:R-:W-:Y:S01]  /*0290*/  IABS R9, UR4 ;  /* 0x0000000400097c13 */ /* 0x000fe20008000000 */
[----:B------:R-:W-:Y:S01]  /*02a0*/  VIADD R10, R0, -UR4 ;  /* 0x80000004000a7c36 */ /* 0x000fe20008000000 */
[----:B------:R-:W-:-:S03]  /*02b0*/  UIADD3 UR5, UPT, UPT, -UR4, 0x3, URZ ;  /* 0x0000000304057890 */ /* 0x000fc6000fffe1ff */
[----:B------:R-:W-:-:S04]  /*02c0*/  VIADD R9, R9, UR4 ;  /* 0x0000000409097c36 */ /* 0x000fc80008000000 */
[----:B------:R-:W-:-:S05]  /*02d0*/  VIADD R11, R9, 0x1 ;  /* 0x00000001090b7836 */ /* 0x000fca0000000000 */
[C---:B------:R-:W-:Y:S02]  /*02e0*/  LOP3.LUT R12, R11.reuse, 0xfffffff8, RZ, 0xc0, !PT ;  /* 0xfffffff80b0c7812 */ /* 0x040fe400078ec0ff */
[C---:B------:R-:W-:Y:S02]  /*02f0*/  LOP3.LUT R23, R11.reuse, 0x7, RZ, 0xc0, !PT ;  /* 0x000000070b177812 */ /* 0x040fe400078ec0ff */
[----:B------:R-:W-:Y:S01]  /*0300*/  LOP3.LUT R11, R11, 0x3, RZ, 0xc0, !PT ;  /* 0x000000030b0b7812 */ /* 0x000fe200078ec0ff */
[----:B------:R-:W-:-:S07]  /*0310*/  IMAD.MOV R12, RZ, RZ, -R12 ;  /* 0x000000ffff0c7224 */ /* 0x000fce00078e0a0c */
.L_x_7:
[----:B------:R-:W0:Y:S01]  /*0320*/  S2R R13, SR_TID.Z ;  /* 0x00000000000d7919 */ /* 0x000e220000002300 */
[----:B------:R-:W-:Y:S01]  /*0330*/  IABS R14, UR4 ;  /* 0x00000004000e7c13 */ /* 0x000fe20008000000 */
[----:B------:R-:W-:-:S03]  /*0340*/  UIADD3 UR11, UPT, UPT, -UR4, URZ, URZ ;  /* 0x000000ff040b7290 */ /* 0x000fc6000fffe1ff */
[----:B------:R-:W-:-:S04]  /*0350*/  ISETP.NE.AND P4, PT, R14, UR6, PT ;  /* 0x000000060e007c0c */ /* 0x000fc8000bf85270 */
[----:B------:R-:W-:Y:S01]  /*0360*/  UMOV UR7, UR11 ;  /* 0x0000000b00077c82 */ /* 0x000fe20008000000 */
[----:B0-----:R-:W-:Y:S01]  /*0370*/  VIADD R13, R13, UR6 ;  /* 0x000000060d0d7c36 */ /* 0x001fe20008000000 */
[----:B------:R-:W-:-:S03]  /*0380*/  UIADD3 UR6, UPT, UPT, UR6, 0x1, URZ ;  /* 0x0000000106067890 */ /* 0x000fc6000fffe0ff */
[----:B------:R-:W-:-:S09]  /*0390*/  IMAD R14, R13, R6, RZ ;  /* 0x000000060d0e7224 */ /* 0x000fd200078e02ff */
.L_x_6:
[----:B------:R-:W-:Y:S01]  /*03a0*/  ISETP.GE.U32.AND P0, PT, R9, 0x7, PT ;  /* 0x000000070900780c */ /* 0x000fe20003f06070 */
[----:B------:R-:W-:Y:S01]  /*03b0*/  VIADD R15, R3, UR7 ;  /* 0x00000007030f7c36 */ /* 0x000fe20008000000 */
[----:B------:R-:W-:Y:S01]  /*03c0*/  IABS R16, UR4 ;  /* 0x0000000400107c13 */ /* 0x000fe20008000000 */
[----:B------:R-:W-:Y:S01]  /*03d0*/  UMOV UR8, UR7 ;  /* 0x0000000700087c82 */ /* 0x000fe20008000000 */
[----:B------:R-:W-:Y:S01]  /*03e0*/  UIADD3 UR7, UPT, UPT, UR7, 0x1, URZ ;  /* 0x0000000107077890 */ /* 0x000fe2000fffe0ff */
[----:B------:R-:W-:Y:S01]  /*03f0*/  IMAD.IADD R17, R14, 0x1, R15 ;  /* 0x000000010e117824 */ /* 0x000fe200078e020f */
[----:B------:R-:W-:Y:S01]  /*0400*/  ISETP.NE.AND P5, PT, R16, UR8, PT ;  /* 0x0000000810007c0c */ /* 0x000fe2000bfa5270 */
[----:B------:R-:W-:Y:S02]  /*0410*/  UMOV UR8, UR11 ;  /* 0x0000000b00087c82 */ /* 0x000fe40008000000 */
[----:B------:R-:W-:-:S04]  /*0420*/  IMAD R17, R17, UR14, RZ ;  /* 0x0000000e11117c24 */ /* 0x000fc8000f8e02ff */
[----:B------:R-:W-:Y:S06]  /*0430*/  @!P0 BRA `(.L_x_1) ;  /* 0x0000000400048947 */ /* 0x000fec0003800000 */
[----:B------:R-:W0:Y:S01]  /*0440*/  S2UR UR9, SR_CgaCtaId ;  /* 0x00000000000979c3 */ /* 0x000e220000008800 */
[----:B------:R-:W-:Y:S01]  /*0450*/  UMOV UR8, 0x400 ;  /* 0x0000040000087882 */ /* 0x000fe20000000000 */
[----:B------:R-:W-:Y:S01]  /*0460*/  IMAD.IADD R16, R10, 0x1, R17 ;  /* 0x000000010a107824 */ /* 0x000fe200078e0211 */
[----:B------:R-:W-:Y:S02]  /*0470*/  ISETP.GE.U32.AND P6, PT, R15, R6, PT ;  /* 0x000000060f00720c */ /* 0x000fe40003fc6070 */
[----:B------:R-:W-:Y:S01]  /*0480*/  MOV R18, R10 ;  /* 0x0000000a00127202 */ /* 0x000fe20000000f00 */
[----:B0-----:R-:W-:-:S06]  /*0490*/  ULEA UR8, UR9, UR8, 0x18 ;  /* 0x0000000809087291 */ /* 0x001fcc000f8ec0ff */
[----:B------:R-:W-:Y:S01]  /*04a0*/  LEA R19, R16, UR8, 0x2 ;  /* 0x0000000810137c11 */ /* 0x000fe2000f8e10ff */
[----:B------:R-:W-:Y:S01]  /*04b0*/  IMAD.MOV.U32 R16, RZ, RZ, R12 ;  /* 0x000000ffff107224 */ /* 0x000fe200078e000c */
[----:B------:R-:W-:-:S03]  /*04c0*/  UMOV UR8, UR5 ;  /* 0x0000000500087c82 */ /* 0x000fc60008000000 */
[----:B------:R-:W-:-:S07]  /*04d0*/  VIADD R19, R19, 0x10 ;  /* 0x0000001013137836 */ /* 0x000fce0000000000 */
.L_x_2:
[C---:B------:R-:W-:Y:S01]  /*04e0*/  ISETP.GE.U32.OR P0, PT, R18.reuse, UR14, P6 ;  /* 0x0000000e12007c0c */ /* 0x040fe2000b706470 */
[C---:B------:R-:W-:Y:S01]  /*04f0*/  VIADD R21, R18.reuse, 0x1 ;  /* 0x0000000112157836 */ /* 0x040fe20000000000 */
[----:B------:R-:W-:Y:S01]  /*0500*/  UIADD3 UR8, UPT, UPT, UR8, 0x8, URZ ;  /* 0x0000000808087890 */ /* 0x000fe2000fffe0ff */
[----:B------:R-:W-:Y:S01]  /*0510*/  VIADD R22, R18, 0x2 ;  /* 0x0000000212167836 */ /* 0x000fe20000000000 */
[----:B------:R-:W-:Y:S01]  /*0520*/  ISETP.GE.U32.OR P2, PT, R13, UR15, P0 ;  /* 0x0000000f0d007c0c */ /* 0x000fe20008746470 */
[----:B------:R-:W-:Y:S01]  /*0530*/  VIADD R16, R16, 0x8 ;  /* 0x0000000810107836 */ /* 0x000fe20000000000 */
[----:B------:R-:W-:Y:S01]  /*0540*/  ISETP.GE.U32.OR P1, PT, R21, UR14, P6 ;  /* 0x0000000e15007c0c */ /* 0x000fe2000b726470 */
[----:B------:R-:W-:Y:S01]  /*0550*/  VIADD R21, R18, 0x3 ;  /* 0x0000000312157836 */ /* 0x000fe20000000000 */
[----:B------:R-:W-:Y:S02]  /*0560*/  ISETP.GE.U32.AND P0, PT, R15, R6, PT ;  /* 0x000000060f00720c */ /* 0x000fe40003f06070 */
[----:B------:R-:W-:-:S07]  /*0570*/  ISETP.GE.U32.OR P1, PT, R13, UR15, P1 ;  /* 0x0000000f0d007c0c */ /* 0x000fce0008f26470 */
[----:B------:R-:W0:Y:S01]  /*0580*/  @!P2 LDS R20, [R19+-0x10] ;  /* 0xfffff0001314a984 */ /* 0x000e220000000800 */
[----:B------:R-:W-:-:S05]  /*0590*/  @!P2 VIADD R8, R8, 0x1 ;  /* 0x000000010808a836 */ /* 0x000fca0000000000 */
[----:B------:R-:W-:Y:S02]  /*05a0*/  @!P1 VIADD R8, R8, 0x1 ;  /* 0x0000000108089836 */ /* 0x000fe40000000000 */
[----:B0-----:R-:W-:Y:S01]  /*05b0*/  @!P2 FADD R7, R7, R20 ;  /* 0x000000140707a221 */ /* 0x001fe20000000000 */
[----:B------:R-:W-:Y:S01]  /*05c0*/  ISETP.GE.U32.OR P2, PT, R22, UR14, P0 ;  /* 0x0000000e16007c0c */ /* 0x000fe20008746470 */
[----:B------:R-:W0:Y:S03]  /*05d0*/  @!P1 LDS R20, [R19+-0xc] ;  /* 0xfffff40013149984 */ /* 0x000e260000000800 */
[----:B------:R-:W-:-:S13]  /*05e0*/  ISETP.GE.U32.OR P2, PT, R13, UR15, P2 ;  /* 0x0000000f0d007c0c */ /* 0x000fda0009746470 */
[----:B------:R-:W1:Y:S01]  /*05f0*/  @!P2 LDS R22, [R19+-0x8] ;  /* 0xfffff8001316a984 */ /* 0x000e620000000800 */
[----:B------:R-:W-:Y:S02]  /*0600*/  @!P2 VIADD R8, R8, 0x1 ;  /* 0x000000010808a836 */ /* 0x000fe40000000000 */
[----:B0-----:R-:W-:Y:S01]  /*0610*/  @!P1 FADD R7, R7, R20 ;  /* 0x0000001407079221 */ /* 0x001fe20000000000 */
[----:B------:R-:W-:Y:S01]  /*0620*/  ISETP.GE.U32.OR P1, PT, R21, UR14, P0 ;  /* 0x0000000e15007c0c */ /* 0x000fe20008726470 */
[C---:B------:R-:W-:Y:S02]  /*0630*/  VIADD R20, R18.reuse, 0x4 ;  /* 0x0000000412147836 */ /* 0x040fe40000000000 */
[----:B------:R-:W-:Y:S01]  /*0640*/  VIADD R21, R18, 0x5 ;  /* 0x0000000512157836 */ /* 0x000fe20000000000 */
[----:B------:R-:W-:Y:S01]  /*0650*/  ISETP.GE.U32.OR P1, PT, R13, UR15, P1 ;  /* 0x0000000f0d007c0c */ /* 0x000fe20008f26470 */
[----:B-1----:R-:W-:Y:S01]  /*0660*/  @!P2 FADD R7, R7, R22 ;  /* 0x000000160707a221 */ /* 0x002fe20000000000 */
[----:B------:R-:W-:-:S11]  /*0670*/  ISETP.GE.U32.OR P2, PT, R20, UR14, P0 ;  /* 0x0000000e14007c0c */ /* 0x000fd60008746470 */
[----:B------:R-:W-:Y:S01]  /*0680*/  @!P1 VIADD R8, R8, 0x1 ;  /* 0x0000000108089836 */ /* 0x000fe20000000000 */
[----:B------:R-:W0:Y:S01]  /*0690*/  @!P1 LDS R20, [R19+-0x4] ;  /* 0xfffffc0013149984 */ /* 0x000e220000000800 */
[----:B------:R-:W-:-:S13]  /*06a0*/  ISETP.GE.U32.OR P2, PT, R13, UR15, P2 ;  /* 0x0000000f0d007c0c */ /* 0x000fda0009746470 */
[----:B------:R-:W1:Y:S01]  /*06b0*/  @!P2 LDS R22, [R19] ;  /* 0x000000001316a984 */ /* 0x000e620000000800 */
[----:B------:R-:W-:Y:S01]  /*06c0*/  @!P2 IADD3 R8, PT, PT, R8, 0x1, RZ ;  /* 0x000000010808a810 */ /* 0x000fe20007ffe0ff */
[----:B0-----:R-:W-:Y:S01]  /*06d0*/  @!P1 FADD R7, R7, R20 ;  /* 0x0000001407079221 */ /* 0x001fe20000000000 */
[----:B------:R-:W-:Y:S01]  /*06e0*/  ISETP.GE.U32.OR P1, PT, R21, UR14, P0 ;  /* 0x0000000e15007c0c */ /* 0x000fe20008726470 */
[----:B------:R-:W-:-:S03]  /*06f0*/  VIADD R20, R18, 0x6 ;  /* 0x0000000612147836 */ /* 0x000fc60000000000 */
[----:B------:R-:W-:Y:S01]  /*0700*/  ISETP.GE.U32.OR P1, PT, R13, UR15, P1 ;  /* 0x0000000f0d007c0c */ /* 0x000fe20008f26470 */
[----:B-1----:R-:W-:Y:S01]  /*0710*/  @!P2 FADD R7, R7, R22 ;  /* 0x000000160707a221 */ /* 0x002fe20000000000 */
[----:B------:R-:W-:Y:S01]  /*0720*/  ISETP.GE.U32.OR P2, PT, R20, UR14, P0 ;  /* 0x0000000e14007c0c */ /* 0x000fe20008746470 */
[----:B------:R-:W-:-:S10]  /*0730*/  VIADD R20, R18, 0x7 ;  /* 0x0000000712147836 */ /* 0x000fd40000000000 */
[----:B------:R-:W-:Y:S01]  /*0740*/  @!P1 VIADD R8, R8, 0x1 ;  /* 0x0000000108089836 */ /* 0x000fe20000000000 */
[C---:B------:R-:W-:Y:S01]  /*0750*/  ISETP.GE.U32.OR P2, PT, R13.reuse, UR15, P2 ;  /* 0x0000000f0d007c0c */ /* 0x040fe20009746470 */
[----:B------:R-:W-:Y:S01]  /*0760*/  VIADD R18, R18, 0x8 ;  /* 0x0000000812127836 */ /* 0x000fe20000000000 */
[----:B------:R-:W-:Y:S02]  /*0770*/  ISETP.GE.U32.OR P0, PT, R20, UR14, P0 ;  /* 0x0000000e14007c0c */ /* 0x000fe40008706470 */
[----:B------:R-:W0:Y:S02]  /*0780*/  @!P1 LDS R20, [R19+0x4] ;  /* 0x0000040013149984 */ /* 0x000e240000000800 */
[----:B------:R-:W-:-:S07]  /*0790*/  ISETP.GE.U32.OR P0, PT, R13, UR15, P0 ;  /* 0x0000000f0d007c0c */ /* 0x000fce0008706470 */
[----:B------:R-:W1:Y:S01]  /*07a0*/  @!P2 LDS R22, [R19+0x8] ;  /* 0x000008001316a984 */ /* 0x000e620000000800 */
[----:B------:R-:W-:-:S05]  /*07b0*/  @!P2 VIADD R8, R8, 0x1 ;  /* 0x000000010808a836 */ /* 0x000fca0000000000 */
[----:B------:R2:W3:Y:S01]  /*07c0*/  @!P0 LDS R24, [R19+0xc] ;  /* 0x00000c0013188984 */ /* 0x0004e20000000800 */
[----:B------:R-:W-:Y:S02]  /*07d0*/  @!P0 VIADD R8, R8, 0x1 ;  /* 0x0000000108088836 */ /* 0x000fe40000000000 */
[----:B--2---:R-:W-:Y:S02]  /*07e0*/  VIADD R19, R19, 0x20 ;  /* 0x0000002013137836 */ /* 0x004fe40000000000 */
[----:B0-----:R-:W-:Y:S01]  /*07f0*/  @!P1 FADD R7, R7, R20 ;  /* 0x0000001407079221 */ /* 0x001fe20000000000 */
[----:B------:R-:W-:-:S03]  /*0800*/  ISETP.NE.AND P1, PT, R16, RZ, PT ;  /* 0x000000ff1000720c */ /* 0x000fc60003f25270 */
[----:B-1----:R-:W-:-:S04]  /*0810*/  @!P2 FADD R7, R7, R22 ;  /* 0x000000160707a221 */ /* 0x002fc80000000000 */
[----:B---3--:R-:W-:-:S06]  /*0820*/  @!P0 FADD R7, R7, R24 ;  /* 0x0000001807078221 */ /* 0x008fcc0000000000 */
[----:B------:R-:W-:Y:S05]  /*0830*/  @P1 BRA `(.L_x_2) ;  /* 0xfffffffc00281947 */ /* 0x000fea000383ffff */
[----:B------:R-:W-:-:S12]  /*0840*/  UIADD3 UR8, UPT, UPT, UR8, -0x3, URZ ;  /* 0xfffffffd08087890 */ /* 0x000fd8000fffe0ff */
.L_x_1:
[----:B------:R-:W-:-:S13]  /*0850*/  ISETP.NE.AND P0, PT, R23, RZ, PT ;  /* 0x000000ff1700720c */ /* 0x000fda0003f05270 */
[----:B------:R-:W-:Y:S05]  /*0860*/  @!P0 BRA `(.L_x_3) ;  /* 0x0000000400208947 */ /* 0x000fea0003800000 */
[----:B------:R-:W-:Y:S01]  /*0870*/  VIADD R16, R23, 0xffffffff ;  /* 0xffffffff17107836 */ /* 0x000fe20000000000 */
[----:B------:R-:W-:-:S04]  /*0880*/  ISETP.NE.AND P6, PT, R11, RZ, PT ;  /* 0x000000ff0b00720c */ /* 0x000fc80003fc5270 */
[----:B------:R-:W-:-:S13]  /*0890*/  ISETP.GE.U32.AND P0, PT, R16, 0x3, PT ;  /* 0x000000031000780c */ /* 0x000fda0003f06070 */
[----:B------:R-:W-:Y:S05]  /*08a0*/  @!P0 BRA `(.L_x_4) ;  /* 0x00000000007c8947 */ /* 0x000fea0003800000 */
[----:B------:R-:W0:Y:S01]  /*08b0*/  S2UR UR10, SR_CgaCtaId ;  /* 0x00000000000a79c3 */ /* 0x000e220000008800 */
[----:B------:R-:W-:Y:S01]  /*08c0*/  VIADD R20, R0, UR8 ;  /* 0x0000000800147c36 */ /* 0x000fe20008000000 */
[----:B------:R-:W-:Y:S01]  /*08d0*/  ISETP.GE.U32.AND P2, PT, R15, R6, PT ;  /* 0x000000060f00720c */ /* 0x000fe20003f46070 */
[----:B------:R-:W-:Y:S01]  /*08e0*/  UMOV UR9, 0x400 ;  /* 0x0000040000097882 */ /* 0x000fe20000000000 */
[----:B------:R-:W-:Y:S01]  /*08f0*/  UIADD3 UR8, UPT, UPT, UR8, 0x4, URZ ;  /* 0x0000000408087890 */ /* 0x000fe2000fffe0ff */
[----:B------:R-:W-:Y:S01]  /*0900*/  IMAD.IADD R16, R17, 0x1, R20 ;  /* 0x0000000111107824 */ /* 0x000fe200078e0214 */
[C---:B------:R-:W-:Y:S01]  /*0910*/  ISETP.GE.U32.OR P1, PT, R20.reuse, UR14, P2 ;  /* 0x0000000e14007c0c */ /* 0x040fe20009726470 */
[----:B------:R-:W-:-:S03]  /*0920*/  VIADD R18, R20, 0x1 ;  /* 0x0000000114127836 */ /* 0x000fc60000000000 */
[----:B------:R-:W-:Y:S02]  /*0930*/  ISETP.GE.U32.OR P1, PT, R13, UR15, P1 ;  /* 0x0000000f0d007c0c */ /* 0x000fe40008f26470 */
[----:B------:R-:W-:Y:S01]  /*0940*/  ISETP.GE.U32.OR P0, PT, R18, UR14, P2 ;  /* 0x0000000e12007c0c */ /* 0x000fe20009706470 */
[----:B------:R-:W-:-:S03]  /*0950*/  VIADD R18, R20, 0x2 ;  /* 0x0000000214127836 */ /* 0x000fc60000000000 */
[----:B------:R-:W-:-:S07]  /*0960*/  ISETP.GE.U32.OR P0, PT, R13, UR15, P0 ;  /* 0x0000000f0d007c0c */ /* 0x000fce0008706470 */
[----:B------:R-:W-:Y:S01]  /*0970*/  @!P1 VIADD R8, R8, 0x1 ;  /* 0x0000000108089836 */ /* 0x000fe20000000000 */
[----:B0-----:R-:W-:-:S05]  /*0980*/  ULEA UR9, UR10, UR9, 0x18 ;  /* 0x000000090a097291 */ /* 0x001fca000f8ec0ff */
[----:B------:R-:W-:Y:S01]  /*0990*/  @!P0 VIADD R8, R8, 0x1 ;  /* 0x0000000108088836 */ /* 0x000fe20000000000 */
[----:B------:R-:W-:-:S05]  /*09a0*/  LEA R19, R16, UR9, 0x2 ;  /* 0x0000000910137c11 */ /* 0x000fca000f8e10ff */
[----:B------:R-:W0:Y:S02]  /*09b0*/  @!P1 LDS R16, [R19] ;  /* 0x0000000013109984 */ /* 0x000e240000000800 */
[----:B0-----:R-:W-:Y:S01]  /*09c0*/  @!P1 FADD R7, R7, R16 ;  /* 0x0000001007079221 */ /* 0x001fe20000000000 */
[----:B------:R-:W-:Y:S02]  /*09d0*/  IADD3 R16, PT, PT, R20, 0x3, RZ ;  /* 0x0000000314107810 */ /* 0x000fe40007ffe0ff */
[----:B------:R-:W-:Y:S02]  /*09e0*/  ISETP.GE.U32.OR P1, PT, R18, UR14, P2 ;  /* 0x0000000e12007c0c */ /* 0x000fe40009726470 */
[----:B------:R-:W-:Y:S02]  /*09f0*/  ISETP.GE.U32.OR P2, PT, R16, UR14, P2 ;  /* 0x0000000e10007c0c */ /* 0x000fe40009746470 */
[C---:B------:R-:W-:Y:S01]  /*0a00*/  ISETP.GE.U32.OR P1, PT, R13.reuse, UR15, P1 ;  /* 0x0000000f0d007c0c */ /* 0x040fe20008f26470 */
[----:B------:R-:W0:Y:S01]  /*0a10*/  @!P0 LDS R16, [R19+0x4] ;  /* 0x0000040013108984 */ /* 0x000e220000000800 */
[----:B------:R-:W-:-:S11]  /*0a20*/  ISETP.GE.U32.OR P2, PT, R13, UR15, P2 ;  /* 0x0000000f0d007c0c */ /* 0x000fd60009746470 */
[----:B------:R-:W1:Y:S01]  /*0a30*/  @!P1 LDS R18, [R19+0x8] ;  /* 0x0000080013129984 */ /* 0x000e620000000800 */
[----:B------:R-:W-:-:S03]  /*0a40*/  @!P1 VIADD R8, R8, 0x1 ;  /* 0x0000000108089836 */ /* 0x000fc60000000000 */
[----:B------:R-:W2:Y:S01]  /*0a50*/  @!P2 LDS R20, [R19+0xc] ;  /* 0x00000c001314a984 */ /* 0x000ea20000000800 */
[----:B------:R-:W-:Y:S02]  /*0a60*/  @!P2 VIADD R8, R8, 0x1 ;  /* 0x000000010808a836 */ /* 0x000fe40000000000 */
[----:B0-----:R-:W-:-:S04]  /*0a70*/  @!P0 FADD R7, R7, R16 ;  /* 0x0000001007078221 */ /* 0x001fc80000000000 */
[----:B-1----:R-:W-:-:S04]  /*0a80*/  @!P1 FADD R7, R7, R18 ;  /* 0x0000001207079221 */ /* 0x002fc80000000000 */
[----:B--2---:R-:W-:-:S07]  /*0a90*/  @!P2 FADD R7, R7, R20 ;  /* 0x000000140707a221 */ /* 0x004fce0000000000 */
.L_x_4:
[----:B------:R-:W-:Y:S05]  /*0aa0*/  @!P6 BRA `(.L_x_3) ;  /* 0x000000000090e947 */ /* 0x000fea0003800000 */
[----:B------:R-:W-:Y:S02]  /*0ab0*/  ISETP.NE.AND P0, PT, R11, 0x1, PT ;  /* 0x000000010b00780c */ /* 0x000fe40003f05270 */
[----:B------:R-:W-:-:S04]  /*0ac0*/  LOP3.LUT R16, R9, 0x1, RZ, 0xc0, !PT ;  /* 0x0000000109107812 */ /* 0x000fc800078ec0ff */
[----:B------:R-:W-:-:S07]  /*0ad0*/  ISETP.NE.U32.AND P2, PT, R16, 0x1, PT ;  /* 0x000000011000780c */ /* 0x000fce0003f45070 */
[----:B------:R-:W-:Y:S06]  /*0ae0*/  @!P0 BRA `(.L_x_5) ;  /* 0x00000000004c8947 */ /* 0x000fec0003800000 */
[----:B------:R-:W0:Y:S01]  /*0af0*/  S2UR UR10, SR_CgaCtaId ;  /* 0x00000000000a79c3 */ /* 0x000e220000008800 */
[----:B------:R-:W-:Y:S01]  /*0b00*/  VIADD R16, R0, UR8 ;  /* 0x0000000800107c36 */ /* 0x000fe20008000000 */
[----:B------:R-:W-:Y:S01]  /*0b10*/  ISETP.GE.U32.AND P1, PT, R15, R6, PT ;  /* 0x000000060f00720c */ /* 0x000fe20003f26070 */
[----:B------:R-:W-:Y:S01]  /*0b20*/  UMOV UR9, 0x400 ;  /* 0x0000040000097882 */ /* 0x000fe20000000000 */
[----:B------:R-:W-:Y:S01]  /*0b30*/  UIADD3 UR8, UPT, UPT, UR8, 0x2, URZ ;  /* 0x0000000208087890 */ /* 0x000fe2000fffe0ff */
[C---:B------:R-:W-:Y:S01]  /*0b40*/  VIADD R18, R16.reuse, 0x1 ;  /* 0x0000000110127836 */ /* 0x040fe20000000000 */
[----:B------:R-:W-:Y:S01]  /*0b50*/  ISETP.GE.U32.OR P0, PT, R16, UR14, P1 ;  /* 0x0000000e10007c0c */ /* 0x000fe20008f06470 */
[----:B------:R-:W-:-:S03]  /*0b60*/  IMAD.IADD R16, R17, 0x1, R16 ;  /* 0x0000000111107824 */ /* 0x000fc600078e0210 */
[----:B------:R-:W-:Y:S02]  /*0b70*/  ISETP.GE.U32.OR P1, PT, R18, UR14, P1 ;  /* 0x0000000e12007c0c */ /* 0x000fe40008f26470 */
[C---:B------:R-:W-:Y:S02]  /*0b80*/  ISETP.GE.U32.OR P0, PT, R13.reuse, UR15, P0 ;  /* 0x0000000f0d007c0c */ /* 0x040fe40008706470 */
[----:B------:R-:W-:Y:S01]  /*0b90*/  ISETP.GE.U32.OR P1, PT, R13, UR15, P1 ;  /* 0x0000000f0d007c0c */ /* 0x000fe20008f26470 */
[----:B0-----:R-:W-:-:S10]  /*0ba0*/  ULEA UR9, UR10, UR9, 0x18 ;  /* 0x000000090a097291 */ /* 0x001fd4000f8ec0ff */
[----:B------:R-:W-:-:S04]  /*0bb0*/  @!P0 VIADD R8, R8, 0x1 ;  /* 0x0000000108088836 */ /* 0x000fc80000000000 */
[----:B------:R-:W-:Y:S01]  /*0bc0*/  @!P1 VIADD R8, R8, 0x1 ;  /* 0x0000000108089836 */ /* 0x000fe20000000000 */
[----:B------:R-:W-:-:S05]  /*0bd0*/  LEA R19, R16, UR9, 0x2 ;  /* 0x0000000910137c11 */ /* 0x000fca000f8e10ff */
[----:B------:R-:W0:Y:S04]  /*0be0*/  @!P0 LDS R16, [R19] ;  /* 0x0000000013108984 */ /* 0x000e280000000800 */
[----:B------:R-:W1:Y:S01]  /*0bf0*/  @!P1 LDS R18, [R19+0x4] ;  /* 0x0000040013129984 */ /* 0x000e620000000800 */
[----:B0-----:R-:W-:-:S04]  /*0c00*/  @!P0 FADD R7, R7, R16 ;  /* 0x0000001007078221 */ /* 0x001fc80000000000 */
[----:B-1----:R-:W-:-:S07]  /*0c10*/  @!P1 FADD R7, R7, R18 ;  /* 0x0000001207079221 */ /* 0x002fce0000000000 */
.L_x_5:
[----:B------:R-:W-:Y:S05]  /*0c20*/  @!P2 BRA `(.L_x_3) ;  /* 0x000000000030a947 */ /* 0x000fea0003800000 */
[----:B------:R-:W-:Y:S01]  /*0c30*/  VIADD R16, R0, UR8 ;  /* 0x0000000800107c36 */ /* 0x000fe20008000000 */
[----:B------:R-:W-:-:S04]  /*0c40*/  ISETP.GE.U32.AND P0, PT, R15, R6, PT ;  /* 0x000000060f00720c */ /* 0x000fc80003f06070 */
[----:B------:R-:W-:-:S04]  /*0c50*/  ISETP.GE.U32.OR P0, PT, R16, UR14, P0 ;  /* 0x0000000e10007c0c */ /* 0x000fc80008706470 */
[----:B------:R-:W-:-:S13]  /*0c60*/  ISETP.GE.U32.OR P0, PT, R13, UR15, P0 ;  /* 0x0000000f0d007c0c */ /* 0x000fda0008706470 */
[----:B------:R-:W0:Y:S01]  /*0c70*/  @!P0 S2R R18, SR_CgaCtaId ;  /* 0x0000000000128919 */ /* 0x000e220000008800 */
[----:B------:R-:W-:Y:S01]  /*0c80*/  @!P0 MOV R15, 0x400 ;  /* 0x00000400000f8802 */ /* 0x000fe20000000f00 */
[----:B------:R-:W-:Y:S02]  /*0c90*/  @!P0 IMAD.IADD R17, R17, 0x1, R16 ;  /* 0x0000000111118824 */ /* 0x000fe400078e0210 */
[----:B------:R-:W-:Y:S01]  /*0ca0*/  @!P0 VIADD R8, R8, 0x1 ;  /* 0x0000000108088836 */ /* 0x000fe20000000000 */
[----:B0-----:R-:W-:-:S04]  /*0cb0*/  @!P0 LEA R18, R18, R15, 0x18 ;  /* 0x0000000f12128211 */ /* 0x001fc800078ec0ff */
[----:B------:R-:W-:-:S05]  /*0cc0*/  @!P0 LEA R17, R17, R18, 0x2 ;  /* 0x0000001211118211 */ /* 0x000fca00078e10ff */
[----:B------:R-:W0:Y:S02]  /*0cd0*/  @!P0 LDS R16, [R17] ;  /* 0x0000000011108984 */ /* 0x000e240000000800 */
[----:B0-----:R-:W-:-:S07]  /*0ce0*/  @!P0 FADD R7, R7, R16 ;  /* 0x0000001007078221 */ /* 0x001fce0000000000 */
.L_x_3:
[----:B------:R-:W-:Y:S05]  /*0cf0*/  @P5 BRA `(.L_x_6) ;  /* 0xfffffff400a85947 */ /* 0x000fea000383ffff */
[----:B------:R-:W-:Y:S05]  /*0d00*/  @P4 BRA `(.L_x_7) ;  /* 0xfffffff400844947 */ /* 0x000fea000383ffff */
[----:B------:R-:W-:-:S07]  /*0d10*/  I2FP.F32.S32 R10, R8 ;  /* 0x00000008000a7245 */ /* 0x000fce0000201400 */
.L_x_0:
[----:B------:R-:W-:Y:S05]  /*0d20*/  @P3 EXIT ;  /* 0x000000000000394d */ /* 0x000fea0003800000 */
[----:B------:R-:W1:Y:S01]  /*0d30*/  MUFU.RCP R3, R10 ;  /* 0x0000000a00037308 */ /* 0x000e620000001000 */
[----:B------:R-:W-:Y:S07]  /*0d40*/  BSSY.RECONVERGENT B0, `(.L_x_8) ;  /* 0x000000d000007945 */ /* 0x000fee0003800200 */
[----:B------:R-:W2:Y:S01]  /*0d50*/  FCHK P0, R7, R10 ;  /* 0x0000000a07007302 */ /* 0x000ea20000000000 */
[----:B-1----:R-:W-:-:S04]  /*0d60*/  FFMA R0, R3, -R10, 1 ;  /* 0x3f80000003007423 */ /* 0x002fc8000000080a */
[----:B------:R-:W-:-:S04]  /*0d70*/  FFMA R0, R3, R0, R3 ;  /* 0x0000000003007223 */ /* 0x000fc80000000003 */
[----:B------:R-:W-:-:S04]  /*0d80*/  FFMA R6, R0, R7, RZ ;  /* 0x0000000700067223 */ /* 0x000fc800000000ff */
[----:B------:R-:W-:-:S04]  /*0d90*/  FFMA R3, R6, -R10, R7 ;  /* 0x8000000a06037223 */ /* 0x000fc80000000007 */
[----:B------:R-:W-:Y:S01]  /*0da0*/  FFMA R9, R0, R3, R6 ;  /* 0x0000000300097223 */ /* 0x000fe20000000006 */
[----:B--2---:R-:W-:Y:S06]  /*0db0*/  @!P0 BRA `(.L_x_9) ;  /* 0x0000000000148947 */ /* 0x004fec0003800000 */
[----:B------:R-:W-:Y:S01]  /*0dc0*/  IMAD.MOV.U32 R0, RZ, RZ, R7 ;  /* 0x000000ffff007224 */ /* 0x000fe200078e0007 */
[----:B------:R-:W-:Y:S01]  /*0dd0*/  MOV R6, 0xe00 ;  /* 0x00000e0000067802 */ /* 0x000fe20000000f00 */
[----:B------:R-:W-:-:S07]  /*0de0*/  IMAD.MOV.U32 R3, RZ, RZ, R10 ;  /* 0x000000ffff037224 */ /* 0x000fce00078e000a */
[----:B0-----:R-:W-:Y:S05]  /*0df0*/  CALL.REL.NOINC `($__internal_0_$__cuda_sm3x_div_rn_noftz_f32_slowpath) ;  /* 0x0000000000207944 */ /* 0x001fea0003c00000 */
[----:B------:R-:W-:-:S07]  /*0e00*/  IMAD.MOV.U32 R9, RZ, RZ, R0 ;  /* 0x000000ffff097224 */ /* 0x000fce00078e0000 */
.L_x_9:
[----:B------:R-:W-:Y:S05]  /*0e10*/  BSYNC.RECONVERGENT B0 ;  /* 0x0000000000007941 */ /* 0x000fea0003800200 */
.L_x_8:
[----:B------:R-:W1:Y:S01]  /*0e20*/  LDC.64 R6, c[0x0][0x388] ;  /* 0x0000e200ff067b82 */ /* 0x000e620000000a00 */
[----:B------:R-:W-:-:S04]  /*0e30*/  IMAD R5, R4, 0x40, R5 ;  /* 0x0000004004057824 */ /* 0x000fc800078e0205 */
[----:B------:R-:W-:-:S04]  /*0e40*/  IMAD R3, R2, 0x1000, R5 ;  /* 0x0000100002037824 */ /* 0x000fc800078e0205 */
[----:B-1----:R-:W-:-:S05]  /*0e50*/  IMAD.WIDE.U32 R2, R3, 0x4, R6 ;  /* 0x0000000403027825 */ /* 0x002fca00078e0006 */
[----:B------:R-:W-:Y:S01]  /*0e60*/  STG.E desc[UR12][R2.64], R9 ;  /* 0x0000000902007986 */ /* 0x000fe2000c10190c */
[----:B------:R-:W-:Y:S05]  /*0e70*/  EXIT ;  /* 0x000000000000794d */ /* 0x000fea0003800000 */
        .weak           $__internal_0_$__cuda_sm3x_div_rn_noftz_f32_slowpath
        .type           $__internal_0_$__cuda_sm3x_div_rn_noftz_f32_slowpath,@function
        .size           $__internal_0_$__cuda_sm3x_div_rn_noftz_f32_slowpath,(.L_x_132 - $__internal_0_$__cuda_sm3x_div_rn_noftz_f32_slowpath)
$__internal_0_$__cuda_sm3x_div_rn_noftz_f32_slowpath:
[----:B------:R-:W-:Y:S01]  /*0e80*/  SHF.R.U32.HI R8, RZ, 0x17, R3 ;  /* 0x00000017ff087819 */ /* 0x000fe20000011603 */
[----:B------:R-:W-:Y:S01]  /*0e90*/  BSSY.RECONVERGENT B1, `(.L_x_10) ;  /* 0x0000062000017945 */ /* 0x000fe20003800200 */
[----:B------:R-:W-:Y:S02]  /*0ea0*/  SHF.R.U32.HI R7, RZ, 0x17, R0 ;  /* 0x00000017ff077819 */ /* 0x000fe40000011600 */
[----:B------:R-:W-:Y:S02]  /*0eb0*/  LOP3.LUT R12, R8, 0xff, RZ, 0xc0, !PT ;  /* 0x000000ff080c7812 */ /* 0x000fe400078ec0ff */
[----:B------:R-:W-:-:S03]  /*0ec0*/  LOP3.LUT R10, R7, 0xff, RZ, 0xc0, !PT ;  /* 0x000000ff070a7812 */ /* 0x000fc600078ec0ff */
[----:B------:R-:W-:Y:S02]  /*0ed0*/  VIADD R9, R12, 0xffffffff ;  /* 0xffffffff0c097836 */ /* 0x000fe40000000000 */
[----:B------:R-:W-:-:S03]  /*0ee0*/  VIADD R8, R10, 0xffffffff ;  /* 0xffffffff0a087836 */ /* 0x000fc60000000000 */
[----:B------:R-:W-:-:S04]  /*0ef0*/  ISETP.GT.U32.AND P0, PT, R9, 0xfd, PT ;  /* 0x000000fd0900780c */ /* 0x000fc80003f04070 */
[----:B------:R-:W-:-:S13]  /*0f00*/  ISETP.GT.U32.OR P0, PT, R8, 0xfd, P0 ;  /* 0x000000fd0800780c */ /* 0x000fda0000704470 */
[----:B------:R-:W-:Y:S01]  /*0f10*/  @!P0 IMAD.MOV.U32 R7, RZ, RZ, RZ ;  /* 0x000000ffff078224 */ /* 0x000fe200078e00ff */
[----:B------:R-:W-:Y:S06]  /*0f20*/  @!P0 BRA `(.L_x_11) ;  /* 0x00000000005c8947 */ /* 0x000fec0003800000 */
[----:B------:R-:W-:Y:S02]  /*0f30*/  FSETP.GTU.FTZ.AND P0, PT, |R0|, +INF , PT ;  /* 0x7f8000000000780b */ /* 0x000fe40003f1c200 */
[----:B------:R-:W-:-:S04]  /*0f40*/  FSETP.GTU.FTZ.AND P1, PT, |R3|, +INF , PT ;  /* 0x7f8000000300780b */ /* 0x000fc80003f3c200 */
[----:B------:R-:W-:-:S13]  /*0f50*/  PLOP3.LUT P0, PT, P0, P1, PT, 0xf8, 0x8f ;  /* 0x00000000008f781c */ /* 0x000fda0000703f70 */
[----:B------:R-:W-:Y:S05]  /*0f60*/  @P0 BRA `(.L_x_12) ;  /* 0x00000004004c0947 */ /* 0x000fea0003800000 */
[----:B------:R-:W-:-:S13]  /*0f70*/  LOP3.LUT P0, RZ, R3, 0x7fffffff, R0, 0xc8, !PT ;  /* 0x7fffffff03ff7812 */ /* 0x000fda000780c800 */
[----:B------:R-:W-:Y:S05]  /*0f80*/  @!P0 BRA `(.L_x_13) ;  /* 0x00000004003c8947 */ /* 0x000fea0003800000 */
[C---:B------:R-:W-:Y:S02]  /*0f90*/  FSETP.NEU.FTZ.AND P0, PT, |R0|.reuse, +INF , PT ;  /* 0x7f8000000000780b */ /* 0x040fe40003f1d200 */
[----:B------:R-:W-:Y:S02]  /*0fa0*/  FSETP.NEU.FTZ.AND P2, PT, |R3|, +INF , PT ;  /* 0x7f8000000300780b */ /* 0x000fe40003f5d200 */
[----:B------:R-:W-:-:S11]  /*0fb0*/  FSETP.NEU.FTZ.AND P1, PT, |R0|, +INF , PT ;  /* 0x7f8000000000780b */ /* 0x000fd60003f3d200 */
[----:B------:R-:W-:Y:S05]  /*0fc0*/  @!P2 BRA !P0, `(.L_x_13) ;  /* 0x00000004002ca947 */ /* 0x000fea0004000000 */
[----:B------:R-:W-:-:S04]  /*0fd0*/  LOP3.LUT P0, RZ, R0, 0x7fffffff, RZ, 0xc0, !PT ;  /* 0x7fffffff00ff7812 */ /* 0x000fc8000780c0ff */
[----:B------:R-:W-:-:S13]  /*0fe0*/  PLOP3.LUT P0, PT, P2, P0, PT, 0x2f, 0xf2 ;  /* 0x0000000000f2781c */ /* 0x000fda0001700577 */
[----:B------:R-:W-:Y:S05]  /*0ff0*/  @P0 BRA `(.L_x_14) ;  /* 0x0000000400180947 */ /* 0x000fea0003800000 */
[----:B------:R-:W-:-:S04]  /*1000*/  LOP3.LUT P0, RZ, R3, 0x7fffffff, RZ, 0xc0, !PT ;  /* 0x7fffffff03ff7812 */ /* 0x000fc8000780c0ff */
[----:B------:R-:W-:-:S13]  /*1010*/  PLOP3.LUT P0, PT, P1, P0, PT, 0x2f, 0xf2 ;  /* 0x0000000000f2781c */ /* 0x000fda0000f00577 */
[----:B------:R-:W-:Y:S05]  /*1020*/  @P0 BRA `(.L_x_15) ;  /* 0x0000000400000947 */ /* 0x000fea0003800000 */
[----:B------:R-:W-:Y:S02]  /*1030*/  ISETP.GE.AND P0, PT, R8, RZ, PT ;  /* 0x000000ff0800720c */ /* 0x000fe40003f06270 */
[----:B------:R-:W-:-:S11]  /*1040*/  ISETP.GE.AND P1, PT, R9, RZ, PT ;  /* 0x000000ff0900720c */ /* 0x000fd60003f26270 */
[----:B------:R-:W-:Y:S02]  /*1050*/  @P0 IMAD.MOV.U32 R7, RZ, RZ, RZ ;  /* 0x000000ffff070224 */ /* 0x000fe400078e00ff */
[----:B------:R-:W-:Y:S01]  /*1060*/  @!P0 FFMA R0, R0, 1.84467440737095516160e+19, RZ ;  /* 0x5f80000000008823 */ /* 0x000fe200000000ff */
[----:B------:R-:W-:Y:S02]  /*1070*/  @!P0 IMAD.MOV.U32 R7, RZ, RZ, -0x40 ;  /* 0xffffffc0ff078424 */ /* 0x000fe400078e00ff */
[----:B------:R-:W-:-:S03]  /*1080*/  @!P1 FFMA R3, R3, 1.84467440737095516160e+19, RZ ;  /* 0x5f80000003039823 */ /* 0x000fc600000000ff */
[----:B------:R-:W-:-:S07]  /*1090*/  @!P1 IADD3 R7, PT, PT, R7, 0x40, RZ ;  /* 0x0000004007079810 */ /* 0x000fce0007ffe0ff */
.L_x_11:
[----:B------:R-:W-:Y:S01]  /*10a0*/  LEA R8, R12, 0xc0800000, 0x17 ;  /* 0xc08000000c087811 */ /* 0x000fe200078eb8ff */
[----:B------:R-:W-:Y:S04]  /*10b0*/  BSSY.RECONVERGENT B2, `(.L_x_16) ;  /* 0x0000036000027945 */ /* 0x000fe80003800200 */
[----:B------:R-:W-:Y:S02]  /*10c0*/  IMAD.IADD R8, R3, 0x1, -R8 ;  /* 0x0000000103087824 */ /* 0x000fe400078e0a08 */
[----:B------:R-:W-:Y:S02]  /*10d0*/  VIADD R3, R10, 0xffffff81 ;  /* 0xffffff810a037836 */ /* 0x000fe40000000000 */
[----:B------:R0:W1:Y:S01]  /*10e0*/  MUFU.RCP R9, R8 ;  /* 0x0000000800097308 */ /* 0x0000620000001000 */
[----:B------:R-:W-:Y:S01]  /*10f0*/  FADD.FTZ R11, -R8, -RZ ;  /* 0x800000ff080b7221 */ /* 0x000fe20000010100 */
[C---:B------:R-:W-:Y:S01]  /*1100*/  IMAD R0, R3.reuse, -0x800000, R0 ;  /* 0xff80000003007824 */ /* 0x040fe200078e0200 */
[----:B0-----:R-:W-:-:S05]  /*1110*/  IADD3 R8, PT, PT, R3, 0x7f, -R12 ;  /* 0x0000007f03087810 */ /* 0x001fca0007ffe80c */
[----:B------:R-:W-:Y:S02]  /*1120*/  IMAD.IADD R8, R8, 0x1, R7 ;  /* 0x0000000108087824 */ /* 0x000fe400078e0207 */
[----:B-1----:R-:W-:-:S04]  /*1130*/  FFMA R10, R9, R11, 1 ;  /* 0x3f800000090a7423 */ /* 0x002fc8000000000b */
[----:B------:R-:W-:-:S04]  /*1140*/  FFMA R14, R9, R10, R9 ;  /* 0x0000000a090e7223 */ /* 0x000fc80000000009 */
[----:B------:R-:W-:-:S04]  /*1150*/  FFMA R9, R0, R14, RZ ;  /* 0x0000000e00097223 */ /* 0x000fc800000000ff */
[----:B------:R-:W-:-:S04]  /*1160*/  FFMA R10, R11, R9, R0 ;  /* 0x000000090b0a7223 */ /* 0x000fc80000000000 */
[----:B------:R-:W-:-:S04]  /*1170*/  FFMA R9, R14, R10, R9 ;  /* 0x0000000a0e097223 */ /* 0x000fc80000000009 */
[----:B------:R-:W-:-:S04]  /*1180*/  FFMA R10, R11, R9, R0 ;  /* 0x000000090b0a7223 */ /* 0x000fc80000000000 */
[----:B------:R-:W-:-:S05]  /*1190*/  FFMA R0, R14, R10, R9 ;  /* 0x0000000a0e007223 */ /* 0x000fca0000000009 */
[----:B------:R-:W-:-:S04]  /*11a0*/  SHF.R.U32.HI R3, RZ, 0x17, R0 ;  /* 0x00000017ff037819 */ /* 0x000fc80000011600 */
[----:B------:R-:W-:-:S05]  /*11b0*/  LOP3.LUT R3, R3, 0xff, RZ, 0xc0, !PT ;  /* 0x000000ff03037812 */ /* 0x000fca00078ec0ff */
[----:B------:R-:W-:-:S04]  /*11c0*/  IMAD.IADD R11, R3, 0x1, R8 ;  /* 0x00000001030b7824 */ /* 0x000fc800078e0208 */
[----:B------:R-:W-:-:S05]  /*11d0*/  VIADD R3, R11, 0xffffffff ;  /* 0xffffffff0b037836 */ /* 0x000fca0000000000 */
[----:B------:R-:W-:-:S13]  /*11e0*/  ISETP.GE.U32.AND P0, PT, R3, 0xfe, PT ;  /* 0x000000fe0300780c */ /* 0x000fda0003f06070 */
[----:B------:R-:W-:Y:S05]  /*11f0*/  @!P0 BRA `(.L_x_17) ;  /* 0x0000000000808947 */ /* 0x000fea0003800000 */
[----:B------:R-:W-:-:S13]  /*1200*/  ISETP.GT.AND P0, PT, R11, 0xfe, PT ;  /* 0x000000fe0b00780c */ /* 0x000fda0003f04270 */
[----:B------:R-:W-:Y:S05]  /*1210*/  @P0 BRA `(.L_x_18) ;  /* 0x00000000006c0947 */ /* 0x000fea0003800000 */
[----:B------:R-:W-:-:S13]  /*1220*/  ISETP.GE.AND P0, PT, R11, 0x1, PT ;  /* 0x000000010b00780c */ /* 0x000fda0003f06270 */
[----:B------:R-:W-:Y:S05]  /*1230*/  @P0 BRA `(.L_x_19) ;  /* 0x0000000000740947 */ /* 0x000fea0003800000 */
[----:B------:R-:W-:Y:S02]  /*1240*/  ISETP.GE.AND P0, PT, R11, -0x18, PT ;  /* 0xffffffe80b00780c */ /* 0x000fe40003f06270 */
[----:B------:R-:W-:-:S11]  /*1250*/  LOP3.LUT R0, R0, 0x80000000, RZ, 0xc0, !PT ;  /* 0x8000000000007812 */ /* 0x000fd600078ec0ff */
[----:B------:R-:W-:Y:S05]  /*1260*/  @!P0 BRA `(.L_x_19) ;  /* 0x0000000000688947 */ /* 0x000fea0003800000 */
[CCC-:B------:R-:W-:Y:S01]  /*1270*/  FFMA.RZ R3, R14.reuse, R10.reuse, R9.reuse ;  /* 0x0000000a0e037223 */ /* 0x1c0fe2000000c009 */
[CCC-:B------:R-:W-:Y:S01]  /*1280*/  FFMA.RM R8, R14.reuse, R10.reuse, R9.reuse ;  /* 0x0000000a0e087223 */ /* 0x1c0fe20000004009 */
[C---:B------:R-:W-:Y:S02]  /*1290*/  ISETP.NE.AND P2, PT, R11.reuse, RZ, PT ;  /* 0x000000ff0b00720c */ /* 0x040fe40003f45270 */
[----:B------:R-:W-:Y:S02]  /*12a0*/  ISETP.NE.AND P1, PT, R11, RZ, PT ;  /* 0x000000ff0b00720c */ /* 0x000fe40003f25270 */
[----:B------:R-:W-:Y:S01]  /*12b0*/  LOP3.LUT R7, R3, 0x7fffff, RZ, 0xc0, !PT ;  /* 0x007fffff03077812 */ /* 0x000fe200078ec0ff */
[----:B------:R-:W-:Y:S01]  /*12c0*/  FFMA.RP R3, R14, R10, R9 ;  /* 0x0000000a0e037223 */ /* 0x000fe20000008009 */
[----:B------:R-:W-:Y:S02]  /*12d0*/  VIADD R10, R11, 0x20 ;  /* 0x000000200b0a7836 */ /* 0x000fe40000000000 */
[----:B------:R-:W-:Y:S01]  /*12e0*/  LOP3.LUT R7, R7, 0x800000, RZ, 0xfc, !PT ;  /* 0x0080000007077812 */ /* 0x000fe200078efcff */
[----:B------:R-:W-:Y:S01]  /*12f0*/  IMAD.MOV R9, RZ, RZ, -R11 ;  /* 0x000000ffff097224 */ /* 0x000fe200078e0a0b */
[----:B------:R-:W-:-:S02]  /*1300*/  FSETP.NEU.FTZ.AND P0, PT, R3, R8, PT ;  /* 0x000000080300720b */ /* 0x000fc40003f1d000 */
[----:B------:R-:W-:Y:S02]  /*1310*/  SHF.L.U32 R10, R7, R10, RZ ;  /* 0x0000000a070a7219 */ /* 0x000fe400000006ff */
[----:B------:R-:W-:Y:S02]  /*1320*/  SEL R8, R9, RZ, P2 ;  /* 0x000000ff09087207 */ /* 0x000fe40001000000 */
[----:B------:R-:W-:Y:S02]  /*1330*/  ISETP.NE.AND P1, PT, R10, RZ, P1 ;  /* 0x000000ff0a00720c */ /* 0x000fe40000f25270 */
[----:B------:R-:W-:Y:S02]  /*1340*/  SHF.R.U32.HI R8, RZ, R8, R7 ;  /* 0x00000008ff087219 */ /* 0x000fe40000011607 */
[----:B------:R-:W-:Y:S02]  /*1350*/  PLOP3.LUT P0, PT, P0, P1, PT, 0xf8, 0x8f ;  /* 0x00000000008f781c */ /* 0x000fe40000703f70 */
[----:B------:R-:W-:-:S02]  /*1360*/  SHF.R.U32.HI R10, RZ, 0x1, R8 ;  /* 0x00000001ff0a7819 */ /* 0x000fc40000011608 */
[----:B------:R-:W-:-:S04]  /*1370*/  SEL R3, RZ, 0x1, !P0 ;  /* 0x00000001ff037807 */ /* 0x000fc80004000000 */
[----:B------:R-:W-:-:S04]  /*1380*/  LOP3.LUT R3, R3, 0x1, R10, 0xf8, !PT ;  /* 0x0000000103037812 */ /* 0x000fc800078ef80a */
[----:B------:R-:W-:-:S05]  /*1390*/  LOP3.LUT R3, R3, R8, RZ, 0xc0, !PT ;  /* 0x0000000803037212 */ /* 0x000fca00078ec0ff */
[----:B------:R-:W-:-:S05]  /*13a0*/  IMAD.IADD R3, R10, 0x1, R3 ;  /* 0x000000010a037824 */ /* 0x000fca00078e0203 */
[----:B------:R-:W-:Y:S01]  /*13b0*/  LOP3.LUT R0, R3, R0, RZ, 0xfc, !PT ;  /* 0x0000000003007212 */ /* 0x000fe200078efcff */
[----:B------:R-:W-:Y:S06]  /*13c0*/  BRA `(.L_x_19) ;  /* 0x0000000000107947 */ /* 0x000fec0003800000 */
.L_x_18:
[----:B------:R-:W-:-:S04]  /*13d0*/  LOP3.LUT R0, R0, 0x80000000, RZ, 0xc0, !PT ;  /* 0x8000000000007812 */ /* 0x000fc800078ec0ff */
[----:B------:R-:W-:Y:S01]  /*13e0*/  LOP3.LUT R0, R0, 0x7f800000, RZ, 0xfc, !PT ;  /* 0x7f80000000007812 */ /* 0x000fe200078efcff */
[----:B------:R-:W-:Y:S06]  /*13f0*/  BRA `(.L_x_19) ;  /* 0x0000000000047947 */ /* 0x000fec0003800000 */
.L_x_17:
[----:B------:R-:W-:-:S07]  /*1400*/  IMAD R0, R8, 0x800000, R0 ;  /* 0x0080000008007824 */ /* 0x000fce00078e0200 */
.L_x_19:
[----:B------:R-:W-:Y:S05]  /*1410*/  BSYNC.RECONVERGENT B2 ;  /* 0x0000000000027941 */ /* 0x000fea0003800200 */
.L_x_16:
[----:B------:R-:W-:Y:S05]  /*1420*/  BRA `(.L_x_20) ;  /* 0x0000000000207947 */ /* 0x000fea0003800000 */
.L_x_15:
[----:B------:R-:W-:-:S04]  /*1430*/  LOP3.LUT R0, R3, 0x80000000, R0, 0x48, !PT ;  /* 0x8000000003007812 */ /* 0x000fc800078e4800 */
[----:B------:R-:W-:Y:S01]  /*1440*/  LOP3.LUT R0, R0, 0x7f800000, RZ, 0xfc, !PT ;  /* 0x7f80000000007812 */ /* 0x000fe200078efcff */
[----:B------:R-:W-:Y:S06]  /*1450*/  BRA `(.L_x_20) ;  /* 0x0000000000147947 */ /* 0x000fec0003800000 */
.L_x_14:
[----:B------:R-:W-:Y:S01]  /*1460*/  LOP3.LUT R0, R3, 0x80000000, R0, 0x48, !PT ;  /* 0x8000000003007812 */ /* 0x000fe200078e4800 */
[----:B------:R-:W-:Y:S06]  /*1470*/  BRA `(.L_x_20) ;  /* 0x00000000000c7947 */ /* 0x000fec0003800000 */
.L_x_13:
[----:B------:R-:W0:Y:S01]  /*1480*/  MUFU.RSQ R0, -QNAN ;  /* 0xffc0000000007908 */ /* 0x000e220000001400 */
[----:B------:R-:W-:Y:S05]  /*1490*/  BRA `(.L_x_20) ;  /* 0x0000000000047947 */ /* 0x000fea0003800000 */
.L_x_12:
[----:B------:R-:W-:-:S07]  /*14a0*/  FADD.FTZ R0, R0, R3 ;  /* 0x0000000300007221 */ /* 0x000fce0000010000 */
.L_x_20:
[----:B------:R-:W-:Y:S05]  /*14b0*/  BSYNC.RECONVERGENT B1 ;  /* 0x0000000000017941 */ /* 0x000fea0003800200 */
.L_x_10:
[----:B------:R-:W-:-:S04]  /*14c0*/  IMAD.MOV.U32 R7, RZ, RZ, 0x0 ;  /* 0x00000000ff077424 */ /* 0x000fc800078e00ff */
[----:B0-----:R-:W-:Y:S05]  /*14d0*/  RET.REL.NODEC R6 `(_Z15kernel3D_sharedPKfPfi) ;  /* 0xffffffe806c87950 */ /* 0x001fea0003c3ffff */
.L_x_21:
[----:B------:R-:W-:-:S00]  /*14e0*/  BRA `(.L_x_21) ;  /* 0xfffffffc00fc7947 */ /* 0x000fc0000383ffff */
[----:B------:R-:W-:-:S00]  /*14f0*/  NOP ;  /* 0x0000000000007918 */ /* 0x000fc00000000000 */
        /* <DEDUP_REMOVED lines=8> */
.L_x_132:


//--------------------- .text._Z15kernel2D_sharedPKfPfi --------------------------
	.section	.text._Z15kernel2D_sharedPKfPfi,"ax",@progbits
	.align	128
        .global         _Z15kernel2D_sharedPKfPfi
        .type           _Z15kernel2D_sharedPKfPfi,@function
        .size           _Z15kernel2D_sharedPKfPfi,(.L_x_133 - _Z15kernel2D_sharedPKfPfi)
        .other          _Z15kernel2D_sharedPKfPfi,@"STO_CUDA_ENTRY STV_DEFAULT"
_Z15kernel2D_sharedPKfPfi:
.text._Z15kernel2D_sharedPKfPfi:
[----:B------:R-:W-:Y:S01]  /*0000*/  LDC R1, c[0x0][0x37c] ;  /* 0x0000df00ff017b82 */ /* 0x000fe20000000800 */
[----:B------:R-:W0:Y:S07]  /*0010*/  S2R R0, SR_TID.X ;  /* 0x0000000000007919 */ /* 0x000e2e0000002100 */
[----:B------:R-:W0:Y:S01]  /*0020*/  LDC R7, c[0x0][0x360] ;  /* 0x0000d800ff077b82 */ /* 0x000e220000000800 */
[----:B------:R-:W1:Y:S01]  /*0030*/  LDCU.64 UR6, c[0x0][0x358] ;  /* 0x00006b00ff0677ac */ /* 0x000e620008000a00 */
[----:B------:R-:W2:Y:S06]  /*0040*/  S2R R3, SR_TID.Y ;  /* 0x0000000000037919 */ /* 0x000eac0000002200 */
[----:B------:R-:W0:Y:S08]  /*0050*/  S2UR UR4, SR_CTAID.X ;  /* 0x00000000000479c3 */ /* 0x000e300000002500 */
[----:B------:R-:W2:Y:S08]  /*0060*/  S2UR UR5, SR_CTAID.Y ;  /* 0x00000000000579c3 */ /* 0x000eb00000002600 */
[----:B------:R-:W2:Y:S01]  /*0070*/  LDC R4, c[0x0][0x364] ;  /* 0x0000d900ff047b82 */ /* 0x000ea20000000800 */
[----:B0-----:R-:W-:-:S07]  /*0080*/  IMAD R2, R7, UR4, R0 ;  /* 0x0000000407027c24 */ /* 0x001fce000f8e0200 */
[----:B------:R-:W0:Y:S01]  /*0090*/  LDC R12, c[0x0][0x390] ;  /* 0x0000e400ff0c7b82 */ /* 0x000e220000000800 */
[----:B--2---:R-:W-:-:S05]  /*00a0*/  IMAD R5, R4, UR5, R3 ;  /* 0x0000000504057c24 */ /* 0x004fca000f8e0203 */
[----:B------:R-:W-:-:S04]  /*00b0*/  VIMNMX.U32 R14, PT, PT, R2, R5, !PT ;  /* 0x00000005020e7248 */ /* 0x000fc80007fe0000 */
[----:B------:R-:W-:-:S13]  /*00c0*/  ISETP.GT.U32.AND P0, PT, R14, 0x3f, PT ;  /* 0x0000003f0e00780c */ /* 0x000fda0003f04070 */
[----:B------:R-:W2:Y:S01]  /*00d0*/  @!P0 LDC.64 R8, c[0x0][0x380] ;  /* 0x0000e000ff088b82 */ /* 0x000ea20000000a00 */
[----:B------:R-:W-:-:S04]  /*00e0*/  @!P0 IMAD R11, R5, 0x40, R2 ;  /* 0x00000040050b8824 */ /* 0x000fc800078e0202 */
[----:B--2---:R-:W-:-:S06]  /*00f0*/  @!P0 IMAD.WIDE.U32 R8, R11, 0x4, R8 ;  /* 0x000000040b088825 */ /* 0x004fcc00078e0008 */
[----:B-1----:R1:W2:Y:S01]  /*0100*/  @!P0 LDG.E R8, desc[UR6][R8.64] ;  /* 0x0000000608088981 */ /* 0x0022a2000c1e1900 */
[----:B------:R-:W-:Y:S01]  /*0110*/  @!P0 MOV R10, 0x400 ;  /* 0x00000400000a8802 */ /* 0x000fe20000000f00 */
[----:B------:R-:W-:Y:S01]  /*0120*/  @!P0 IMAD R6, R3, R7, R0 ;  /* 0x0000000703068224 */ /* 0x000fe200078e0200 */
[----:B------:R-:W-:Y:S01]  /*0130*/  ISETP.GE.U32.AND P1, PT, R14, 0x40, PT ;  /* 0x000000400e00780c */ /* 0x000fe20003f26070 */
[----:B------:R-:W3:Y:S01]  /*0140*/  @!P0 S2R R11, SR_CgaCtaId ;  /* 0x00000000000b8919 */ /* 0x000ee20000008800 */
[----:B-1----:R-:W-:Y:S01]  /*0150*/  IMAD.MOV.U32 R9, RZ, RZ, RZ ;  /* 0x000000ffff097224 */ /* 0x002fe200078e00ff */
[----:B---3--:R-:W-:-:S05]  /*0160*/  @!P0 LEA R11, R11, R10, 0x18 ;  /* 0x0000000a0b0b8211 */ /* 0x008fca00078ec0ff */
[----:B------:R-:W-:Y:S01]  /*0170*/  @!P0 IMAD R13, R6, 0x4, R11 ;  /* 0x00000004060d8824 */ /* 0x000fe200078e020b */
[----:B0-----:R-:W-:Y:S01]  /*0180*/  LEA.HI R11, R12, R12, RZ, 0x1 ;  /* 0x0000000c0c0b7211 */ /* 0x001fe200078f08ff */
[----:B------:R-:W-:-:S03]  /*0190*/  IMAD.MOV.U32 R6, RZ, RZ, RZ ;  /* 0x000000ffff067224 */ /* 0x000fc600078e00ff */
[----:B--2---:R0:W-:Y:S01]  /*01a0*/  @!P0 STS [R13], R8 ;  /* 0x000000080d008388 */ /* 0x0041e20000000800 */
[----:B------:R-:W-:Y:S01]  /*01b0*/  BAR.SYNC.DEFER_BLOCKING 0x0 ;  /* 0x0000000000007b1d */ /* 0x000fe20000010000 */
[----:B------:R-:W-:-:S13]  /*01c0*/  ISETP.GE.AND P0, PT, R12, -0x1, PT ;  /* 0xffffffff0c00780c */ /* 0x000fda0003f06270 */
[----:B0-----:R-:W-:Y:S05]  /*01d0*/  @!P0 BRA `(.L_x_22) ;  /* 0x00000008003c8947 */ /* 0x001fea0003800000 */
[----:B------:R-:W-:-:S04]  /*01e0*/  SHF.R.S32.HI R11, RZ, 0x1, R11 ;  /* 0x00000001ff0b7819 */ /* 0x000fc8000001140b */
[----:B------:R-:W-:Y:S01]  /*01f0*/  IABS R6, R11 ;  /* 0x0000000b00067213 */ /* 0x000fe20000000000 */
[--C-:B------:R-:W-:Y:S02]  /*0200*/  IMAD.MOV R10, RZ, RZ, -R11.reuse ;  /* 0x000000ffff0a7224 */ /* 0x100fe400078e0a0b */
[----:B------:R-:W-:Y:S02]  /*0210*/  IMAD.IADD R12, R0, 0x1, -R11 ;  /* 0x00000001000c7824 */ /* 0x000fe400078e0a0b */
[----:B------:R-:W-:-:S04]  /*0220*/  IMAD.IADD R6, R11, 0x1, R6 ;  /* 0x000000010b067824 */ /* 0x000fc800078e0206 */
[----:B------:R-:W-:-:S05]  /*0230*/  VIADD R13, R6, 0x1 ;  /* 0x00000001060d7836 */ /* 0x000fca0000000000 */
[C---:B------:R-:W-:Y:S02]  /*0240*/  LOP3.LUT R21, R13.reuse, 0x7, RZ, 0xc0, !PT ;  /* 0x000000070d157812 */ /* 0x040fe400078ec0ff */
[----:B------:R-:W-:Y:S02]  /*0250*/  LOP3.LUT R14, R13, 0xfffffff8, RZ, 0xc0, !PT ;  /* 0xfffffff80d0e7812 */ /* 0x000fe400078ec0ff */
[----:B------:R-:W-:Y:S02]  /*0260*/  IADD3 R8, PT, PT, R21, -0x1, RZ ;  /* 0xffffffff15087810 */ /* 0x000fe40007ffe0ff */
[----:B------:R-:W-:Y:S01]  /*0270*/  LOP3.LUT R13, R13, 0x3, RZ, 0xc0, !PT ;  /* 0x000000030d0d7812 */ /* 0x000fe200078ec0ff */
[----:B------:R-:W-:Y:S01]  /*0280*/  IMAD.MOV R14, RZ, RZ, -R14 ;  /* 0x000000ffff0e7224 */ /* 0x000fe200078e0a0e */
[----:B------:R-:W-:Y:S02]  /*0290*/  ISETP.GE.U32.AND P2, PT, R8, 0x3, PT ;  /* 0x000000030800780c */ /* 0x000fe40003f46070 */
[----:B------:R-:W-:-:S11]  /*02a0*/  CS2R R8, SRZ ;  /* 0x0000000000087805 */ /* 0x000fd6000001ff00 */
.L_x_28:
[----:B------:R-:W-:Y:S01]  /*02b0*/  ISETP.GE.U32.AND P0, PT, R6, 0x7, PT ;  /* 0x000000070600780c */ /* 0x000fe20003f06070 */
[----:B------:R-:W-:Y:S01]  /*02c0*/  IMAD.MOV R19, RZ, RZ, -R11 ;  /* 0x000000ffff137224 */ /* 0x000fe200078e0a0b */
[----:B------:R-:W-:-:S04]  /*02d0*/  IABS R15, R11 ;  /* 0x0000000b000f7213 */ /* 0x000fc80000000000 */
[C---:B------:R-:W-:Y:S01]  /*02e0*/  ISETP.NE.AND P3, PT, R10.reuse, R15, PT ;  /* 0x0000000f0a00720c */ /* 0x040fe20003f65270 */
[----:B------:R-:W-:Y:S02]  /*02f0*/  IMAD.IADD R15, R3, 0x1, R10 ;  /* 0x00000001030f7824 */ /* 0x000fe400078e020a */
[----:B------:R-:W-:Y:S02]  /*0300*/  VIADD R10, R10, 0x1 ;  /* 0x000000010a0a7836 */ /* 0x000fe40000000000 */
[----:B------:R-:W-:Y:S02]  /*0310*/  IMAD R17, R15, R7, RZ ;  /* 0x000000070f117224 */ /* 0x000fe400078e02ff */
[----:B------:R-:W-:Y:S06]  /*0320*/  @!P0 BRA `(.L_x_23) ;  /* 0x0000000000e08947 */ /* 0x000fec0003800000 */
[----:B------:R-:W0:Y:S01]  /*0330*/  S2UR UR5, SR_CgaCtaId ;  /* 0x00000000000579c3 */ /* 0x000e220000008800 */
[----:B------:R-:W-:Y:S01]  /*0340*/  UMOV UR4, 0x400 ;  /* 0x0000040000047882 */ /* 0x000fe20000000000 */
[----:B------:R-:W-:Y:S01]  /*0350*/  IADD3 R16, PT, PT, R12, R17, RZ ;  /* 0x000000110c107210 */ /* 0x000fe20007ffe0ff */
[----:B------:R-:W-:Y:S01]  /*0360*/  IMAD.MOV.U32 R18, RZ, RZ, R14 ;  /* 0x000000ffff127224 */ /* 0x000fe200078e000e */
[----:B------:R-:W-:Y:S02]  /*0370*/  ISETP.GE.U32.AND P0, PT, R15, R4, PT ;  /* 0x000000040f00720c */ /* 0x000fe40003f06070 */
[----:B------:R-:W-:Y:S01]  /*0380*/  IADD3 R19, PT, PT, -R11, 0x3, RZ ;  /* 0x000000030b137810 */ /* 0x000fe20007ffe1ff */
[----:B0-----:R-:W-:-:S06]  /*0390*/  ULEA UR4, UR5, UR4, 0x18 ;  /* 0x0000000405047291 */ /* 0x001fcc000f8ec0ff */
[----:B------:R-:W-:Y:S01]  /*03a0*/  LEA R20, R16, UR4, 0x2 ;  /* 0x0000000410147c11 */ /* 0x000fe2000f8e10ff */
[----:B------:R-:W-:-:S04]  /*03b0*/  IMAD.MOV.U32 R16, RZ, RZ, R12 ;  /* 0x000000ffff107224 */ /* 0x000fc800078e000c */
[----:B------:R-:W-:-:S07]  /*03c0*/  VIADD R20, R20, 0x10 ;  /* 0x0000001014147836 */ /* 0x000fce0000000000 */
.L_x_24:
[CC--:B------:R-:W-:Y:S01]  /*03d0*/  ISETP.GE.U32.OR P4, PT, R16.reuse, R7.reuse, P0 ;  /* 0x000000071000720c */ /* 0x0c0fe20000786470 */
[C---:B------:R-:W-:Y:S02]  /*03e0*/  VIADD R22, R16.reuse, 0x1 ;  /* 0x0000000110167836 */ /* 0x040fe40000000000 */
[C---:B------:R-:W-:Y:S02]  /*03f0*/  VIADD R26, R16.reuse, 0x2 ;  /* 0x00000002101a7836 */ /* 0x040fe40000000000 */
[----:B------:R-:W-:Y:S01]  /*0400*/  VIADD R28, R16, 0x5 ;  /* 0x00000005101c7836 */ /* 0x000fe20000000000 */
[-C--:B------:R-:W-:Y:S01]  /*0410*/  ISETP.GE.U32.OR P5, PT, R22, R7.reuse, P0 ;  /* 0x000000071600720c */ /* 0x080fe200007a6470 */
[----:B------:R-:W-:Y:S01]  /*0420*/  VIADD R18, R18, 0x8 ;  /* 0x0000000812127836 */ /* 0x000fe20000000000 */
[----:B------:R-:W-:Y:S01]  /*0430*/  ISETP.GE.U32.OR P6, PT, R26, R7, P0 ;  /* 0x000000071a00720c */ /* 0x000fe200007c6470 */
[----:B------:R-:W-:Y:S01]  /*0440*/  VIADD R19, R19, 0x8 ;  /* 0x0000000813137836 */ /* 0x000fe20000000000 */
[----:B------:R-:W-:-:S03]  /*0450*/  IADD3 R26, PT, PT, R16, 0x3, RZ ;  /* 0x00000003101a7810 */ /* 0x000fc60007ffe0ff */
[----:B------:R-:W0:Y:S01]  /*0460*/  @!P4 LDS R22, [R20+-0x10] ;  /* 0xfffff0001416c984 */ /* 0x000e220000000800 */
[----:B------:R-:W-:-:S05]  /*0470*/  @!P4 VIADD R8, R8, 0x1 ;  /* 0x000000010808c836 */ /* 0x000fca0000000000 */
[----:B------:R-:W1:Y:S01]  /*0480*/  @!P5 LDS R24, [R20+-0xc] ;  /* 0xfffff4001418d984 */ /* 0x000e620000000800 */
[----:B------:R-:W-:-:S04]  /*0490*/  @!P5 VIADD R8, R8, 0x1 ;  /* 0x000000010808d836 */ /* 0x000fc80000000000 */
[----:B------:R-:W-:Y:S02]  /*04a0*/  @!P6 VIADD R8, R8, 0x1 ;  /* 0x000000010808e836 */ /* 0x000fe40000000000 */
[----:B0-----:R-:W-:Y:S01]  /*04b0*/  @!P4 FADD R9, R9, R22 ;  /* 0x000000160909c221 */ /* 0x001fe20000000000 */
[----:B------:R-:W-:Y:S01]  /*04c0*/  ISETP.GE.U32.OR P4, PT, R26, R7, P0 ;  /* 0x000000071a00720c */ /* 0x000fe20000786470 */
[----:B------:R-:W-:Y:S02]  /*04d0*/  VIADD R22, R16, 0x4 ;  /* 0x0000000410167836 */ /* 0x000fe40000000000 */
[----:B-1----:R-:W-:-:S03]  /*04e0*/  @!P5 FADD R9, R9, R24 ;  /* 0x000000180909d221 */ /* 0x002fc60000000000 */
[----:B------:R-:W-:Y:S02]  /*04f0*/  ISETP.GE.U32.OR P5, PT, R22, R7, P0 ;  /* 0x000000071600720c */ /* 0x000fe400007a6470 */
[----:B------:R-:W0:Y:S05]  /*0500*/  @!P6 LDS R22, [R20+-0x8] ;  /* 0xfffff8001416e984 */ /* 0x000e2a0000000800 */
[----:B------:R-:W1:Y:S01]  /*0510*/  @!P4 LDS R24, [R20+-0x4] ;  /* 0xfffffc001418c984 */ /* 0x000e620000000800 */
[----:B------:R-:W-:-:S05]  /*0520*/  @!P4 VIADD R8, R8, 0x1 ;  /* 0x000000010808c836 */ /* 0x000fca0000000000 */
[----:B------:R-:W2:Y:S01]  /*0530*/  @!P5 LDS R26, [R20] ;  /* 0x00000000141ad984 */ /* 0x000ea20000000800 */
[----:B------:R-:W-:Y:S02]  /*0540*/  @!P5 VIADD R8, R8, 0x1 ;  /* 0x000000010808d836 */ /* 0x000fe40000000000 */
[----:B0-----:R-:W-:Y:S01]  /*0550*/  @!P6 FADD R9, R9, R22 ;  /* 0x000000160909e221 */ /* 0x001fe20000000000 */
[----:B------:R-:W-:Y:S02]  /*0560*/  ISETP.GE.U32.OR P6, PT, R28, R7, P0 ;  /* 0x000000071c00720c */ /* 0x000fe400007c6470 */
[----:B------:R-:W-:Y:S01]  /*0570*/  IADD3 R22, PT, PT, R16, 0x6, RZ ;  /* 0x0000000610167810 */ /* 0x000fe20007ffe0ff */
[----:B-1----:R-:W-:-:S03]  /*0580*/  @!P4 FADD R9, R9, R24 ;  /* 0x000000180909c221 */ /* 0x002fc60000000000 */
[-C--:B------:R-:W-:Y:S01]  /*0590*/  ISETP.GE.U32.OR P4, PT, R22, R7.reuse, P0 ;  /* 0x000000071600720c */ /* 0x080fe20000786470 */
[C---:B------:R-:W-:Y:S02]  /*05a0*/  VIADD R22, R16.reuse, 0x7 ;  /* 0x0000000710167836 */ /* 0x040fe40000000000 */
[----:B------:R-:W-:Y:S02]  /*05b0*/  VIADD R16, R16, 0x8 ;  /* 0x0000000810107836 */ /* 0x000fe40000000000 */
[----:B--2---:R-:W-:Y:S01]  /*05c0*/  @!P5 FADD R9, R9, R26 ;  /* 0x0000001a0909d221 */ /* 0x004fe20000000000 */
[----:B------:R-:W-:Y:S01]  /*05d0*/  ISETP.GE.U32.OR P5, PT, R22, R7, P0 ;  /* 0x000000071600720c */ /* 0x000fe200007a6470 */
[----:B------:R-:W-:Y:S01]  /*05e0*/  @!P6 VIADD R8, R8, 0x1 ;  /* 0x000000010808e836 */ /* 0x000fe20000000000 */
[----:B------:R-:W0:Y:S05]  /*05f0*/  @!P6 LDS R22, [R20+0x4] ;  /* 0x000004001416e984 */ /* 0x000e2a0000000800 */
[----:B------:R-:W1:Y:S01]  /*0600*/  @!P4 LDS R24, [R20+0x8] ;  /* 0x000008001418c984 */ /* 0x000e620000000800 */
[----:B------:R-:W-:-:S05]  /*0610*/  @!P4 IADD3 R8, PT, PT, R8, 0x1, RZ ;  /* 0x000000010808c810 */ /* 0x000fca0007ffe0ff */
        /* <DEDUP_REMOVED lines=8> */
[----:B------:R-:W-:-:S07]  /*06a0*/  VIADD R19, R19, 0xfffffffd ;  /* 0xfffffffd13137836 */ /* 0x000fce0000000000 */
.L_x_23:
[----:B------:R-:W-:-:S13]  /*06b0*/  ISETP.NE.AND P0, PT, R21, RZ, PT ;  /* 0x000000ff1500720c */ /* 0x000fda0003f05270 */
[----:B------:R-:W-:Y:S05]  /*06c0*/  @!P0 BRA `(.L_x_25) ;  /* 0x0000000000f88947 */ /* 0x000fea0003800000 */
[----:B------:R-:W-:Y:S05]  /*06d0*/  @!P2 BRA `(.L_x_26) ;  /* 0x00000000006ca947 */ /* 0x000fea0003800000 */
[----:B------:R-:W0:Y:S01]  /*06e0*/  S2UR UR5, SR_CgaCtaId ;  /* 0x00000000000579c3 */ /* 0x000e220000008800 */
[----:B------:R-:W-:Y:S01]  /*06f0*/  IADD3 R22, PT, PT, R19, R0, RZ ;  /* 0x0000000013167210 */ /* 0x000fe20007ffe0ff */
[----:B------:R-:W-:Y:S01]  /*0700*/  UMOV UR4, 0x400 ;  /* 0x0000040000047882 */ /* 0x000fe20000000000 */
[----:B------:R-:W-:Y:S01]  /*0710*/  ISETP.GE.U32.AND P0, PT, R15, R4, PT ;  /* 0x000000040f00720c */ /* 0x000fe20003f06070 */
[----:B------:R-:W-:Y:S02]  /*0720*/  VIADD R19, R19, 0x4 ;  /* 0x0000000413137836 */ /* 0x000fe40000000000 */
[C---:B------:R-:W-:Y:S01]  /*0730*/  VIADD R18, R22.reuse, 0x1 ;  /* 0x0000000116127836 */ /* 0x040fe20000000000 */
[CC--:B------:R-:W-:Y:S01]  /*0740*/  ISETP.GE.U32.OR P4, PT, R22.reuse, R7.reuse, P0 ;  /* 0x000000071600720c */ /* 0x0c0fe20000786470 */
[----:B------:R-:W-:Y:S02]  /*0750*/  IMAD.IADD R16, R17, 0x1, R22 ;  /* 0x0000000111107824 */ /* 0x000fe400078e0216 */
[----:B------:R-:W-:Y:S01]  /*0760*/  VIADD R20, R22, 0x2 ;  /* 0x0000000216147836 */ /* 0x000fe20000000000 */
[----:B------:R-:W-:Y:S01]  /*0770*/  ISETP.GE.U32.OR P5, PT, R18, R7, P0 ;  /* 0x000000071200720c */ /* 0x000fe200007a6470 */
[----:B------:R-:W-:-:S03]  /*0780*/  VIADD R18, R22, 0x3 ;  /* 0x0000000316127836 */ /* 0x000fc60000000000 */
[-C--:B------:R-:W-:Y:S02]  /*0790*/  ISETP.GE.U32.OR P6, PT, R20, R7.reuse, P0 ;  /* 0x000000071400720c */ /* 0x080fe400007c6470 */
[----:B------:R-:W-:-:S03]  /*07a0*/  ISETP.GE.U32.OR P0, PT, R18, R7, P0 ;  /* 0x000000071200720c */ /* 0x000fc60000706470 */
[----:B------:R-:W-:Y:S01]  /*07b0*/  @!P4 VIADD R8, R8, 0x1 ;  /* 0x000000010808c836 */ /* 0x000fe20000000000 */
[----:B0-----:R-:W-:-:S04]  /*07c0*/  ULEA UR4, UR5, UR4, 0x18 ;  /* 0x0000000405047291 */ /* 0x001fc8000f8ec0ff */
[----:B------:R-:W-:Y:S02]  /*07d0*/  @!P5 IADD3 R8, PT, PT, R8, 0x1, RZ ;  /* 0x000000010808d810 */ /* 0x000fe40007ffe0ff */
[----:B------:R-:W-:-:S03]  /*07e0*/  LEA R23, R16, UR4, 0x2 ;  /* 0x0000000410177c11 */ /* 0x000fc6000f8e10ff */
[----:B------:R-:W-:Y:S02]  /*07f0*/  @!P6 VIADD R8, R8, 0x1 ;  /* 0x000000010808e836 */ /* 0x000fe40000000000 */
[----:B------:R-:W0:Y:S02]  /*0800*/  @!P4 LDS R16, [R23] ;  /* 0x000000001710c984 */ /* 0x000e240000000800 */
[----:B------:R-:W-:Y:S02]  /*0810*/  @!P0 VIADD R8, R8, 0x1 ;  /* 0x0000000108088836 */ /* 0x000fe40000000000 */
[----:B------:R-:W1:Y:S04]  /*0820*/  @!P5 LDS R18, [R23+0x4] ;  /* 0x000004001712d984 */ /* 0x000e680000000800 */
[----:B------:R-:W2:Y:S04]  /*0830*/  @!P6 LDS R20, [R23+0x8] ;  /* 0x000008001714e984 */ /* 0x000ea80000000800 */
[----:B------:R-:W3:Y:S01]  /*0840*/  @!P0 LDS R22, [R23+0xc] ;  /* 0x00000c0017168984 */ /* 0x000ee20000000800 */
[----:B0-----:R-:W-:-:S04]  /*0850*/  @!P4 FADD R9, R9, R16 ;  /* 0x000000100909c221 */ /* 0x001fc80000000000 */
[----:B-1----:R-:W-:-:S04]  /*0860*/  @!P5 FADD R9, R9, R18 ;  /* 0x000000120909d221 */ /* 0x002fc80000000000 */
[----:B--2---:R-:W-:-:S04]  /*0870*/  @!P6 FADD R9, R9, R20 ;  /* 0x000000140909e221 */ /* 0x004fc80000000000 */
[----:B---3--:R-:W-:-:S07]  /*0880*/  @!P0 FADD R9, R9, R22 ;  /* 0x0000001609098221 */ /* 0x008fce0000000000 */
.L_x_26:
[----:B------:R-:W-:-:S13]  /*0890*/  ISETP.NE.AND P0, PT, R13, RZ, PT ;  /* 0x000000ff0d00720c */ /* 0x000fda0003f05270 */
[----:B------:R-:W-:Y:S05]  /*08a0*/  @!P0 BRA `(.L_x_25) ;  /* 0x0000000000808947 */ /* 0x000fea0003800000 */
[----:B------:R-:W-:Y:S02]  /*08b0*/  ISETP.NE.AND P0, PT, R13, 0x1, PT ;  /* 0x000000010d00780c */ /* 0x000fe40003f05270 */
[----:B------:R-:W-:-:S11]  /*08c0*/  LOP3.LUT P4, RZ, R6, 0x1, RZ, 0xc0, !PT ;  /* 0x0000000106ff7812 */ /* 0x000fd6000788c0ff */
[----:B------:R-:W-:Y:S05]  /*08d0*/  @!P0 BRA `(.L_x_27) ;  /* 0x0000000000448947 */ /* 0x000fea0003800000 */
[----:B------:R-:W0:Y:S01]  /*08e0*/  S2UR UR5, SR_CgaCtaId ;  /* 0x00000000000579c3 */ /* 0x000e220000008800 */
[----:B------:R-:W-:Y:S01]  /*08f0*/  IMAD.IADD R18, R19, 0x1, R0 ;  /* 0x0000000113127824 */ /* 0x000fe200078e0200 */
[----:B------:R-:W-:Y:S01]  /*0900*/  ISETP.GE.U32.AND P0, PT, R15, R4, PT ;  /* 0x000000040f00720c */ /* 0x000fe20003f06070 */
[----:B------:R-:W-:Y:S01]  /*0910*/  UMOV UR4, 0x400 ;  /* 0x0000040000047882 */ /* 0x000fe20000000000 */
[----:B------:R-:W-:Y:S02]  /*0920*/  VIADD R19, R19, 0x2 ;  /* 0x0000000213137836 */ /* 0x000fe40000000000 */
[C---:B------:R-:W-:Y:S01]  /*0930*/  VIADD R16, R18.reuse, 0x1 ;  /* 0x0000000112107836 */ /* 0x040fe20000000000 */
[----:B------:R-:W-:-:S04]  /*0940*/  ISETP.GE.U32.OR P5, PT, R18, R7, P0 ;  /* 0x000000071200720c */ /* 0x000fc800007a6470 */
[----:B------:R-:W-:Y:S02]  /*0950*/  ISETP.GE.U32.OR P0, PT, R16, R7, P0 ;  /* 0x000000071000720c */ /* 0x000fe40000706470 */
[----:B------:R-:W-:-:S07]  /*0960*/  IADD3 R16, PT, PT, R17, R18, RZ ;  /* 0x0000001211107210 */ /* 0x000fce0007ffe0ff */
[----:B------:R-:W-:Y:S01]  /*0970*/  @!P5 VIADD R8, R8, 0x1 ;  /* 0x000000010808d836 */ /* 0x000fe20000000000 */
[----:B0-----:R-:W-:-:S03]  /*0980*/  ULEA UR4, UR5, UR4, 0x18 ;  /* 0x0000000405047291 */ /* 0x001fc6000f8ec0ff */
[----:B------:R-:W-:-:S03]  /*0990*/  @!P0 VIADD R8, R8, 0x1 ;  /* 0x0000000108088836 */ /* 0x000fc60000000000 */
[----:B------:R-:W-:-:S05]  /*09a0*/  LEA R20, R16, UR4, 0x2 ;  /* 0x0000000410147c11 */ /* 0x000fca000f8e10ff */
[----:B------:R-:W0:Y:S04]  /*09b0*/  @!P5 LDS R16, [R20] ;  /* 0x000000001410d984 */ /* 0x000e280000000800 */
[----:B------:R-:W1:Y:S01]  /*09c0*/  @!P0 LDS R18, [R20+0x4] ;  /* 0x0000040014128984 */ /* 0x000e620000000800 */
[----:B0-----:R-:W-:-:S04]  /*09d0*/  @!P5 FADD R9, R9, R16 ;  /* 0x000000100909d221 */ /* 0x001fc80000000000 */
[----:B-1----:R-:W-:-:S07]  /*09e0*/  @!P0 FADD R9, R9, R18 ;  /* 0x0000001209098221 */ /* 0x002fce0000000000 */
.L_x_27:
[----:B------:R-:W-:Y:S05]  /*09f0*/  @P4 BRA `(.L_x_25) ;  /* 0x00000000002c4947 */ /* 0x000fea0003800000 */
[----:B------:R-:W-:Y:S01]  /*0a00*/  IMAD.IADD R16, R0, 0x1, R19 ;  /* 0x0000000100107824 */ /* 0x000fe200078e0213 */
[----:B------:R-:W-:-:S04]  /*0a10*/  ISETP.GE.U32.AND P0, PT, R15, R4, PT ;  /* 0x000000040f00720c */ /* 0x000fc80003f06070 */
[----:B------:R-:W-:-:S13]  /*0a20*/  ISETP.GE.U32.OR P0, PT, R16, R7, P0 ;  /* 0x000000071000720c */ /* 0x000fda0000706470 */
        /* <DEDUP_REMOVED lines=8> */
.L_x_25:
[----:B------:R-:W-:Y:S05]  /*0ab0*/  @P3 BRA `(.L_x_28) ;  /* 0xfffffff400fc3947 */ /* 0x000fea000383ffff */
[----:B------:R-:W-:-:S07]  /*0ac0*/  I2FP.F32.S32 R6, R8 ;  /* 0x0000000800067245 */ /* 0x000fce0000201400 */
.L_x_22:
[----:B------:R-:W-:Y:S05]  /*0ad0*/  @P1 EXIT ;  /* 0x000000000000194d */ /* 0x000fea0003800000 */
[----:B------:R-:W0:Y:S01]  /*0ae0*/  MUFU.RCP R3, R6 ;  /* 0x0000000600037308 */ /* 0x000e220000001000 */
[----:B------:R-:W-:Y:S07]  /*0af0*/  BSSY.RECONVERGENT B0, `(.L_x_29) ;  /* 0x000000d000007945 */ /* 0x000fee0003800200 */
[----:B------:R-:W1:Y:S01]  /*0b00*/  FCHK P0, R9, R6 ;  /* 0x0000000609007302 */ /* 0x000e620000000000 */
[----:B0-----:R-:W-:-:S04]  /*0b10*/  FFMA R0, R3, -R6, 1 ;  /* 0x3f80000003007423 */ /* 0x001fc80000000806 */
[----:B------:R-:W-:-:S04]  /*0b20*/  FFMA R0, R3, R0, R3 ;  /* 0x0000000003007223 */ /* 0x000fc80000000003 */
[----:B------:R-:W-:-:S04]  /*0b30*/  FFMA R4, R0, R9, RZ ;  /* 0x0000000900047223 */ /* 0x000fc800000000ff */
[----:B------:R-:W-:-:S04]  /*0b40*/  FFMA R3, R4, -R6, R9 ;  /* 0x8000000604037223 */ /* 0x000fc80000000009 */
[----:B------:R-:W-:Y:S01]  /*0b50*/  FFMA R11, R0, R3, R4 ;  /* 0x00000003000b7223 */ /* 0x000fe20000000004 */
[----:B-1----:R-:W-:Y:S06]  /*0b60*/  @!P0 BRA `(.L_x_30) ;  /* 0x0000000000148947 */ /* 0x002fec0003800000 */
[----:B------:R-:W-:Y:S01]  /*0b70*/  IMAD.MOV.U32 R0, RZ, RZ, R9 ;  /* 0x000000ffff007224 */ /* 0x000fe200078e0009 */
[----:B------:R-:W-:Y:S01]  /*0b80*/  MOV R4, 0xbb0 ;  /* 0x00000bb000047802 */ /* 0x000fe20000000f00 */
[----:B------:R-:W-:-:S07]  /*0b90*/  IMAD.MOV.U32 R3, RZ, RZ, R6 ;  /* 0x000000ffff037224 */ /* 0x000fce00078e0006 */
[----:B------:R-:W-:Y:S05]  /*0ba0*/  CALL.REL.NOINC `($__internal_1_$__cuda_sm3x_div_rn_noftz_f32_slowpath) ;  /* 0x00000000001c7944 */ /* 0x000fea0003c00000 */
[----:B------:R-:W-:-:S07]  /*0bb0*/  IMAD.MOV.U32 R11, RZ, RZ, R0 ;  /* 0x000000ffff0b7224 */ /* 0x000fce00078e0000 */
.L_x_30:
[----:B------:R-:W-:Y:S05]  /*0bc0*/  BSYNC.RECONVERGENT B0 ;  /* 0x0000000000007941 */ /* 0x000fea0003800200 */
.L_x_29:
[----:B------:R-:W0:Y:S01]  /*0bd0*/  LDC.64 R6, c[0x0][0x388] ;  /* 0x0000e200ff067b82 */ /* 0x000e220000000a00 */
[----:B------:R-:W-:-:S04]  /*0be0*/  IMAD R3, R5, 0x40, R2 ;  /* 0x0000004005037824 */ /* 0x000fc800078e0202 */
[----:B0-----:R-:W-:-:S05]  /*0bf0*/  IMAD.WIDE.U32 R2, R3, 0x4, R6 ;  /* 0x0000000403027825 */ /* 0x001fca00078e0006 */
[----:B------:R-:W-:Y:S01]  /*0c00*/  STG.E desc[UR6][R2.64], R11 ;  /* 0x0000000b02007986 */ /* 0x000fe2000c101906 */
[----:B------:R-:W-:Y:S05]  /*0c10*/  EXIT ;  /* 0x000000000000794d */ /* 0x000fea0003800000 */
        .weak           $__internal_1_$__cuda_sm3x_div_rn_noftz_f32_slowpath
        .type           $__internal_1_$__cuda_sm3x_div_rn_noftz_f32_slowpath,@function
        .size           $__internal_1_$__cuda_sm3x_div_rn_noftz_f32_slowpath,(.L_x_133 - $__internal_1_$__cuda_sm3x_div_rn_noftz_f32_slowpath)
$__internal_1_$__cuda_sm3x_div_rn_noftz_f32_slowpath:
[----:B------:R-:W-:Y:S01]  /*0c20*/  SHF.R.U32.HI R7, RZ, 0x17, R3 ;  /* 0x00000017ff077819 */ /* 0x000fe20000011603 */
[----:B------:R-:W-:Y:S01]  /*0c30*/  BSSY.RECONVERGENT B1, `(.L_x_31) ;  /* 0x0000062000017945 */ /* 0x000fe20003800200 */
[----:B------:R-:W-:Y:S02]  /*0c40*/  SHF.R.U32.HI R6, RZ, 0x17, R0 ;  /* 0x00000017ff067819 */ /* 0x000fe40000011600 */
[----:B------:R-:W-:Y:S02]  /*0c50*/  LOP3.LUT R12, R7, 0xff, RZ, 0xc0, !PT ;  /* 0x000000ff070c7812 */ /* 0x000fe400078ec0ff */
[----:B------:R-:W-:Y:S02]  /*0c60*/  LOP3.LUT R10, R6, 0xff, RZ, 0xc0, !PT ;  /* 0x000000ff060a7812 */ /* 0x000fe400078ec0ff */
[----:B------:R-:W-:-:S03]  /*0c70*/  IADD3 R8, PT, PT, R12, -0x1, RZ ;  /* 0xffffffff0c087810 */ /* 0x000fc60007ffe0ff */
[----:B------:R-:W-:Y:S01]  /*0c80*/  VIADD R7, R10, 0xffffffff ;  /* 0xffffffff0a077836 */ /* 0x000fe20000000000 */
        /* <DEDUP_REMOVED lines=25> */
[----:B------:R-:W-:Y:S02]  /*0e20*/  @!P1 FFMA R3, R3, 1.84467440737095516160e+19, RZ ;  /* 0x5f80000003039823 */ /* 0x000fe400000000ff */
[----:B------:R-:W-:-:S07]  /*0e30*/  @!P1 VIADD R6, R6, 0x40 ;  /* 0x0000004006069836 */ /* 0x000fce0000000000 */
.L_x_32:
[----:B------:R-:W-:Y:S01]  /*0e40*/  LEA R8, R12, 0xc0800000, 0x17 ;  /* 0xc08000000c087811 */ /* 0x000fe200078eb8ff */
[----:B------:R-:W-:Y:S03]  /*0e50*/  BSSY.RECONVERGENT B2, `(.L_x_37) ;  /* 0x0000036000027945 */ /* 0x000fe60003800200 */
[----:B------:R-:W-:Y:S01]  /*0e60*/  IADD3 R8, PT, PT, -R8, R3, RZ ;  /* 0x0000000308087210 */ /* 0x000fe20007ffe1ff */
[----:B------:R-:W-:-:S03]  /*0e70*/  VIADD R3, R10, 0xffffff81 ;  /* 0xffffff810a037836 */ /* 0x000fc60000000000 */
[----:B------:R-:W0:Y:S01]  /*0e80*/  MUFU.RCP R7, R8 ;  /* 0x0000000800077308 */ /* 0x000e220000001000 */
[----:B------:R-:W-:Y:S01]  /*0e90*/  FADD.FTZ R9, -R8, -RZ ;  /* 0x800000ff08097221 */ /* 0x000fe20000010100 */
[----:B------:R-:W-:-:S03]  /*0ea0*/  IMAD R0, R3, -0x800000, R0 ;  /* 0xff80000003007824 */ /* 0x000fc600078e0200 */
[----:B0-----:R-:W-:-:S04]  /*0eb0*/  FFMA R10, R7, R9, 1 ;  /* 0x3f800000070a7423 */ /* 0x001fc80000000009 */
[----:B------:R-:W-:-:S04]  /*0ec0*/  FFMA R14, R7, R10, R7 ;  /* 0x0000000a070e7223 */ /* 0x000fc80000000007 */
[----:B------:R-:W-:-:S04]  /*0ed0*/  FFMA R7, R0, R14, RZ ;  /* 0x0000000e00077223 */ /* 0x000fc800000000ff */
[----:B------:R-:W-:-:S04]  /*0ee0*/  FFMA R10, R9, R7, R0 ;  /* 0x00000007090a7223 */ /* 0x000fc80000000000 */
[----:B------:R-:W-:Y:S01]  /*0ef0*/  FFMA R11, R14, R10, R7 ;  /* 0x0000000a0e0b7223 */ /* 0x000fe20000000007 */
[----:B------:R-:W-:-:S03]  /*0f00*/  IADD3 R7, PT, PT, R3, 0x7f, -R12 ;  /* 0x0000007f03077810 */ /* 0x000fc60007ffe80c */
[----:B------:R-:W-:Y:S02]  /*0f10*/  FFMA R10, R9, R11, R0 ;  /* 0x0000000b090a7223 */ /* 0x000fe40000000000 */
[----:B------:R-:W-:Y:S02]  /*0f20*/  IMAD.IADD R7, R7, 0x1, R6 ;  /* 0x0000000107077824 */ /* 0x000fe400078e0206 */
        /* <DEDUP_REMOVED lines=15> */
[C---:B------:R-:W-:Y:S02]  /*1020*/  VIADD R8, R9.reuse, 0x20 ;  /* 0x0000002009087836 */ /* 0x040fe40000000000 */
[CCC-:B------:R-:W-:Y:S01]  /*1030*/  FFMA.RM R6, R14.reuse, R10.reuse, R11.reuse ;  /* 0x0000000a0e067223 */ /* 0x1c0fe2000000400b */
[----:B------:R-:W-:Y:S02]  /*1040*/  ISETP.NE.AND P2, PT, R9, RZ, PT ;  /* 0x000000ff0900720c */ /* 0x000fe40003f45270 */
[----:B------:R-:W-:Y:S01]  /*1050*/  LOP3.LUT R7, R3, 0x7fffff, RZ, 0xc0, !PT ;  /* 0x007fffff03077812 */ /* 0x000fe200078ec0ff */
[----:B------:R-:W-:Y:S01]  /*1060*/  FFMA.RP R3, R14, R10, R11 ;  /* 0x0000000a0e037223 */ /* 0x000fe2000000800b */
[----:B------:R-:W-:Y:S02]  /*1070*/  ISETP.NE.AND P1, PT, R9, RZ, PT ;  /* 0x000000ff0900720c */ /* 0x000fe40003f25270 */
[----:B------:R-:W-:-:S02]  /*1080*/  LOP3.LUT R7, R7, 0x800000, RZ, 0xfc, !PT ;  /* 0x0080000007077812 */ /* 0x000fc400078efcff */
[----:B------:R-:W-:Y:S02]  /*1090*/  IADD3 R9, PT, PT, -R9, RZ, RZ ;  /* 0x000000ff09097210 */ /* 0x000fe40007ffe1ff */
[----:B------:R-:W-:Y:S02]  /*10a0*/  SHF.L.U32 R8, R7, R8, RZ ;  /* 0x0000000807087219 */ /* 0x000fe400000006ff */
[----:B------:R-:W-:Y:S02]  /*10b0*/  FSETP.NEU.FTZ.AND P0, PT, R3, R6, PT ;  /* 0x000000060300720b */ /* 0x000fe40003f1d000 */
[----:B------:R-:W-:Y:S02]  /*10c0*/  SEL R6, R9, RZ, P2 ;  /* 0x000000ff09067207 */ /* 0x000fe40001000000 */
[----:B------:R-:W-:Y:S02]  /*10d0*/  ISETP.NE.AND P1, PT, R8, RZ, P1 ;  /* 0x000000ff0800720c */ /* 0x000fe40000f25270 */
[----:B------:R-:W-:-:S02]  /*10e0*/  SHF.R.U32.HI R6, RZ, R6, R7 ;  /* 0x00000006ff067219 */ /* 0x000fc40000011607 */
[----:B------:R-:W-:Y:S02]  /*10f0*/  PLOP3.LUT P0, PT, P0, P1, PT, 0xf8, 0x8f ;  /* 0x00000000008f781c */ /* 0x000fe40000703f70 */
[----:B------:R-:W-:Y:S02]  /*1100*/  SHF.R.U32.HI R8, RZ, 0x1, R6 ;  /* 0x00000001ff087819 */ /* 0x000fe40000011606 */
[----:B------:R-:W-:-:S04]  /*1110*/  SEL R3, RZ, 0x1, !P0 ;  /* 0x00000001ff037807 */ /* 0x000fc80004000000 */
[----:B------:R-:W-:-:S04]  /*1120*/  LOP3.LUT R3, R3, 0x1, R8, 0xf8, !PT ;  /* 0x0000000103037812 */ /* 0x000fc800078ef808 */
[----:B------:R-:W-:-:S05]  /*1130*/  LOP3.LUT R3, R3, R6, RZ, 0xc0, !PT ;  /* 0x0000000603037212 */ /* 0x000fca00078ec0ff */
[----:B------:R-:W-:-:S05]  /*1140*/  IMAD.IADD R3, R8, 0x1, R3 ;  /* 0x0000000108037824 */ /* 0x000fca00078e0203 */
[----:B------:R-:W-:Y:S01]  /*1150*/  LOP3.LUT R0, R3, R0, RZ, 0xfc, !PT ;  /* 0x0000000003007212 */ /* 0x000fe200078efcff */
[----:B------:R-:W-:Y:S06]  /*1160*/  BRA `(.L_x_40) ;  /* 0x0000000000107947 */ /* 0x000fec0003800000 */
.L_x_39:
[----:B------:R-:W-:-:S04]  /*1170*/  LOP3.LUT R0, R0, 0x80000000, RZ, 0xc0, !PT ;  /* 0x8000000000007812 */ /* 0x000fc800078ec0ff */
[----:B------:R-:W-:Y:S01]  /*1180*/  LOP3.LUT R0, R0, 0x7f800000, RZ, 0xfc, !PT ;  /* 0x7f80000000007812 */ /* 0x000fe200078efcff */
[----:B------:R-:W-:Y:S06]  /*1190*/  BRA `(.L_x_40) ;  /* 0x0000000000047947 */ /* 0x000fec0003800000 */
.L_x_38:
[----:B------:R-:W-:-:S07]  /*11a0*/  IMAD R0, R7, 0x800000, R0 ;  /* 0x0080000007007824 */ /* 0x000fce00078e0200 */
.L_x_40:
[----:B------:R-:W-:Y:S05]  /*11b0*/  BSYNC.RECONVERGENT B2 ;  /* 0x0000000000027941 */ /* 0x000fea0003800200 */
.L_x_37:
[----:B------:R-:W-:Y:S05]  /*11c0*/  BRA `(.L_x_41) ;  /* 0x0000000000207947 */ /* 0x000fea0003800000 */
.L_x_36:
[----:B------:R-:W-:-:S04]  /*11d0*/  LOP3.LUT R0, R3, 0x80000000, R0, 0x48, !PT ;  /* 0x8000000003007812 */ /* 0x000fc800078e4800 */
[----:B------:R-:W-:Y:S01]  /*11e0*/  LOP3.LUT R0, R0, 0x7f800000, RZ, 0xfc, !PT ;  /* 0x7f80000000007812 */ /* 0x000fe200078efcff */
[----:B------:R-:W-:Y:S06]  /*11f0*/  BRA `(.L_x_41) ;  /* 0x0000000000147947 */ /* 0x000fec0003800000 */
.L_x_35:
[----:B------:R-:W-:Y:S01]  /*1200*/  LOP3.LUT R0, R3, 0x80000000, R0, 0x48, !PT ;  /* 0x8000000003007812 */ /* 0x000fe200078e4800 */
[----:B------:R-:W-:Y:S06]  /*1210*/  BRA `(.L_x_41) ;  /* 0x00000000000c7947 */ /* 0x000fec0003800000 */
.L_x_34:
[----:B------:R-:W0:Y:S01]  /*1220*/  MUFU.RSQ R0, -QNAN ;  /* 0xffc0000000007908 */ /* 0x000e220000001400 */
[----:B------:R-:W-:Y:S05]  /*1230*/  BRA `(.L_x_41) ;  /* 0x0000000000047947 */ /* 0x000fea0003800000 */
.L_x_33:
[----:B------:R-:W-:-:S07]  /*1240*/  FADD.FTZ R0, R0, R3 ;  /* 0x0000000300007221 */ /* 0x000fce0000010000 */
.L_x_41:
[----:B------:R-:W-:Y:S05]  /*1250*/  BSYNC.RECONVERGENT B1 ;  /* 0x0000000000017941 */ /* 0x000fea0003800200 */
.L_x_31:
[----:B------:R-:W-:Y:S02]  /*1260*/  IMAD.MOV.U32 R6, RZ, RZ, R4 ;  /* 0x000000ffff067224 */ /* 0x000fe400078e0004 */
[----:B------:R-:W-:-:S04]  /*1270*/  IMAD.MOV.U32 R7, RZ, RZ, 0x0 ;  /* 0x00000000ff077424 */ /* 0x000fc800078e00ff */
[----:B0-----:R-:W-:Y:S05]  /*1280*/  RET.REL.NODEC R6 `(_Z15kernel2D_sharedPKfPfi) ;  /* 0xffffffec065c7950 */ /* 0x001fea0003c3ffff */
.L_x_42:
        /* <DEDUP_REMOVED lines=15> */
.L_x_133:


//--------------------- .text._Z18kernel3D_optimizedPKfPfi --------------------------
	.section	.text._Z18kernel3D_optimizedPKfPfi,"ax",@progbits
	.align	128
        .global         _Z18kernel3D_optimizedPKfPfi
        .type           _Z18kernel3D_optimizedPKfPfi,@function
        .size           _Z18kernel3D_optimizedPKfPfi,(.L_x_134 - _Z18kernel3D_optimizedPKfPfi)
        .other          _Z18kernel3D_optimizedPKfPfi,@"STO_CUDA_ENTRY STV_DEFAULT"
_Z18kernel3D_optimizedPKfPfi:
.text._Z18kernel3D_optimizedPKfPfi:
[----:B------:R-:W-:Y:S01]  /*0000*/  LDC R1, c[0x0][0x37c] ;  /* 0x0000df00ff017b82 */ /* 0x000fe20000000800 */
[----:B------:R-:W0:Y:S07]  /*0010*/  S2R R3, SR_TID.X ;  /* 0x0000000000037919 */ /* 0x000e2e0000002100 */
[----:B------:R-:W0:Y:S08]  /*0020*/  S2UR UR4, SR_CTAID.X ;  /* 0x00000000000479c3 */ /* 0x000e300000002500 */
[----:B------:R-:W0:Y:S02]  /*0030*/  LDC R2, c[0x0][0x360] ;  /* 0x0000d800ff027b82 */ /* 0x000e240000000800 */
[----:B0-----:R-:W-:-:S05]  /*0040*/  IMAD R2, R2, UR4, R3 ;  /* 0x0000000402027c24 */ /* 0x001fca000f8e0203 */
[----:B------:R-:W-:-:S13]  /*0050*/  ISETP.GT.U32.AND P0, PT, R2, 0x3ffff, PT ;  /* 0x0003ffff0200780c */ /* 0x000fda0003f04070 */
[----:B------:R-:W-:Y:S05]  /*0060*/  @P0 EXIT ;  /* 0x000000000000094d */ /* 0x000fea0003800000 */
[----:B------:R-:W0:Y:S01]  /*0070*/  LDC R4, c[0x0][0x390] ;  /* 0x0000e400ff047b82 */ /* 0x000e220000000800 */
[----:B------:R-:W1:Y:S01]  /*0080*/  LDCU.64 UR4, c[0x0][0x358] ;  /* 0x00006b00ff0477ac */ /* 0x000e620008000a00 */
[----:B------:R-:W-:Y:S02]  /*0090*/  IMAD.MOV.U32 R0, RZ, RZ, RZ ;  /* 0x000000ffff007224 */ /* 0x000fe400078e00ff */
[----:B------:R-:W-:Y:S01]  /*00a0*/  IMAD.MOV.U32 R25, RZ, RZ, RZ ;  /* 0x000000ffff197224 */ /* 0x000fe200078e00ff */
[C---:B0-----:R-:W-:Y:S02]  /*00b0*/  ISETP.GE.AND P0, PT, R4.reuse, -0x1, PT ;  /* 0xffffffff0400780c */ /* 0x041fe40003f06270 */
[----:B------:R-:W-:-:S11]  /*00c0*/  LEA.HI R4, R4, R4, RZ, 0x1 ;  /* 0x0000000404047211 */ /* 0x000fd600078f08ff */
[----:B-1----:R-:W-:Y:S05]  /*00d0*/  @!P0 BRA `(.L_x_43) ;  /* 0x0000000c00bc8947 */ /* 0x002fea0003800000 */
[----:B------:R-:W-:Y:S01]  /*00e0*/  SHF.R.S32.HI R4, RZ, 0x1, R4 ;  /* 0x00000001ff047819 */ /* 0x000fe20000011404 */
[----:B------:R-:W-:Y:S01]  /*00f0*/  IMAD.MOV.U32 R25, RZ, RZ, RZ ;  /* 0x000000ffff197224 */ /* 0x000fe200078e00ff */
[----:B------:R-:W-:Y:S01]  /*0100*/  LOP3.LUT R7, R2, 0x3f, RZ, 0xc0, !PT ;  /* 0x0000003f02077812 */ /* 0x000fe200078ec0ff */
[----:B------:R-:W-:Y:S01]  /*0110*/  IMAD.MOV.U32 R0, RZ, RZ, RZ ;  /* 0x000000ffff007224 */ /* 0x000fe200078e00ff */
[----:B------:R-:W-:Y:S01]  /*0120*/  IABS R5, R4 ;  /* 0x0000000400057213 */ /* 0x000fe20000000000 */
[----:B------:R-:W-:Y:S01]  /*0130*/  IMAD.MOV R9, RZ, RZ, -R4 ;  /* 0x000000ffff097224 */ /* 0x000fe200078e0a04 */
[----:B------:R-:W-:Y:S01]  /*0140*/  SHF.R.U32.HI R6, RZ, 0x6, R2 ;  /* 0x00000006ff067819 */ /* 0x000fe20000011602 */
[----:B------:R-:W-:Y:S01]  /*0150*/  IMAD.IADD R8, R7, 0x1, -R4 ;  /* 0x0000000107087824 */ /* 0x000fe200078e0a04 */
[C---:B------:R-:W-:Y:S01]  /*0160*/  IADD3 R10, PT, PT, -R4.reuse, 0x3, RZ ;  /* 0x00000003040a7810 */ /* 0x040fe20007ffe1ff */
[----:B------:R-:W-:Y:S01]  /*0170*/  IMAD.IADD R5, R4, 0x1, R5 ;  /* 0x0000000104057824 */ /* 0x000fe200078e0205 */
[----:B------:R-:W-:Y:S01]  /*0180*/  LOP3.LUT R6, R6, 0x3f, RZ, 0xc0, !PT ;  /* 0x0000003f06067812 */ /* 0x000fe200078ec0ff */
[----:B------:R-:W-:-:S03]  /*0190*/  VIADD R11, R8, 0x3 ;  /* 0x00000003080b7836 */ /* 0x000fc60000000000 */
[----:B------:R-:W-:-:S04]  /*01a0*/  IADD3 R12, PT, PT, R5, 0x1, RZ ;  /* 0x00000001050c7810 */ /* 0x000fc80007ffe0ff */
[C---:B------:R-:W-:Y:S02]  /*01b0*/  LOP3.LUT R13, R12.reuse, 0xfffffff8, RZ, 0xc0, !PT ;  /* 0xfffffff80c0d7812 */ /* 0x040fe400078ec0ff */
[----:B------:R-:W-:-:S03]  /*01c0*/  LOP3.LUT R12, R12, 0x7, RZ, 0xc0, !PT ;  /* 0x000000070c0c7812 */ /* 0x000fc600078ec0ff */
[----:B------:R-:W-:-:S07]  /*01d0*/  IMAD.MOV R13, RZ, RZ, -R13 ;  /* 0x000000ffff0d7224 */ /* 0x000fce00078e0a0d */
.L_x_50:
[----:B------:R-:W-:Y:S02]  /*01e0*/  IABS R14, R4 ;  /* 0x00000004000e7213 */ /* 0x000fe40000000000 */
[----:B------:R-:W-:Y:S02]  /*01f0*/  LEA.HI R18, R2, R9, RZ, 0x14 ;  /* 0x0000000902127211 */ /* 0x000fe400078fa0ff */
[----:B------:R-:W-:Y:S02]  /*0200*/  IADD3 R19, PT, PT, -R4, RZ, RZ ;  /* 0x000000ff04137210 */ /* 0x000fe40007ffe1ff */
[C---:B------:R-:W-:Y:S01]  /*0210*/  ISETP.NE.AND P0, PT, R9.reuse, R14, PT ;  /* 0x0000000e0900720c */ /* 0x040fe20003f05270 */
[----:B------:R-:W-:Y:S02]  /*0220*/  VIADD R9, R9, 0x1 ;  /* 0x0000000109097836 */ /* 0x000fe40000000000 */
[----:B------:R-:W-:Y:S02]  /*0230*/  IMAD R20, R18, 0x1000, R11 ;  /* 0x0000100012147824 */ /* 0x000fe400078e020b */
[----:B------:R-:W-:-:S08]  /*0240*/  IMAD.MOV.U32 R21, RZ, RZ, R19 ;  /* 0x000000ffff157224 */ /* 0x000fd000078e0013 */
.L_x_49:
[----:B------:R-:W-:Y:S01]  /*0250*/  ISETP.GE.U32.AND P2, PT, R5, 0x7, PT ;  /* 0x000000070500780c */ /* 0x000fe20003f46070 */
[----:B------:R-:W-:Y:S01]  /*0260*/  IMAD.IADD R23, R6, 0x1, R21 ;  /* 0x0000000106177824 */ /* 0x000fe200078e0215 */
[----:B------:R-:W-:Y:S01]  /*0270*/  IABS R14, R4 ;  /* 0x00000004000e7213 */ /* 0x000fe20000000000 */
[----:B------:R-:W-:-:S03]  /*0280*/  IMAD.MOV.U32 R24, RZ, RZ, R19 ;  /* 0x000000ffff187224 */ /* 0x000fc600078e0013 */
[----:B------:R-:W-:Y:S02]  /*0290*/  LEA R3, R18, R23, 0x6 ;  /* 0x0000001712037211 */ /* 0x000fe400078e30ff */
[C---:B------:R-:W-:Y:S01]  /*02a0*/  ISETP.NE.AND P1, PT, R21.reuse, R14, PT ;  /* 0x0000000e1500720c */ /* 0x040fe20003f25270 */
[----:B------:R-:W-:Y:S02]  /*02b0*/  VIADD R21, R21, 0x1 ;  /* 0x0000000115157836 */ /* 0x000fe40000000000 */
[----:B------:R-:W-:Y:S02]  /*02c0*/  IMAD.SHL.U32 R3, R3, 0x40, RZ ;  /* 0x0000004003037824 */ /* 0x000fe400078e00ff */
[----:B------:R-:W-:Y:S08]  /*02d0*/  @!P2 BRA `(.L_x_44) ;  /* 0x0000000400a4a947 */ /* 0x000ff00003800000 */
[----:B------:R-:W-:Y:S01]  /*02e0*/  IMAD R24, R23, 0x40, R20 ;  /* 0x0000004017187824 */ /* 0x000fe200078e0214 */
[----:B------:R-:W-:Y:S01]  /*02f0*/  MOV R22, R8 ;  /* 0x0000000800167202 */ /* 0x000fe20000000f00 */
[----:B------:R-:W-:Y:S02]  /*0300*/  IMAD.MOV.U32 R16, RZ, RZ, R13 ;  /* 0x000000ffff107224 */ /* 0x000fe400078e000d */
[----:B------:R-:W-:-:S07]  /*0310*/  IMAD.MOV.U32 R26, RZ, RZ, R10 ;  /* 0x000000ffff1a7224 */ /* 0x000fce00078e000a */
.L_x_45:
[----:B------:R-:W-:-:S04]  /*0320*/  VIMNMX3.U32 R17, R22, R23, R18, !PT ;  /* 0x000000171611720f */ /* 0x000fc80007800012 */
[C---:B------:R-:W-:Y:S02]  /*0330*/  ISETP.GT.U32.AND P2, PT, R17.reuse, 0x3f, PT ;  /* 0x0000003f1100780c */ /* 0x040fe40003f44070 */
[----:B------:R-:W-:Y:S01]  /*0340*/  ISETP.GE.U32.AND P3, PT, R17, 0x40, PT ;  /* 0x000000401100780c */ /* 0x000fe20003f66070 */
[----:B------:R-:W-:-:S10]  /*0350*/  VIADD R17, R0, 0x1 ;  /* 0x0000000100117836 */ /* 0x000fd40000000000 */
[----:B------:R-:W0:Y:S01]  /*0360*/  @!P2 LDC.64 R14, c[0x0][0x380] ;  /* 0x0000e000ff0eab82 */ /* 0x000e220000000a00 */
[----:B------:R-:W-:Y:S01]  /*0370*/  @!P2 IADD3 R29, PT, PT, R24, -0x3, RZ ;  /* 0xfffffffd181da810 */ /* 0x000fe20007ffe0ff */
[----:B------:R-:W-:Y:S02]  /*0380*/  @P3 IMAD.MOV R17, RZ, RZ, R0 ;  /* 0x000000ffff113224 */ /* 0x000fe400078e0200 */
[----:B------:R-:W-:Y:S02]  /*0390*/  IMAD.MOV.U32 R0, RZ, RZ, RZ ;  /* 0x000000ffff007224 */ /* 0x000fe400078e00ff */
[----:B0-----:R-:W-:Y:S01]  /*03a0*/  @!P2 IMAD.WIDE.U32 R28, R29, 0x4, R14 ;  /* 0x000000041d1ca825 */ /* 0x001fe200078e000e */
[----:B------:R-:W-:-:S04]  /*03b0*/  VIADDMNMX.U32 R15, R22, 0x1, R23, !PT ;  /* 0x00000001160f7846 */ /* 0x000fc80007800017 */
[----:B------:R-:W-:Y:S01]  /*03c0*/  VIMNMX.U32 R15, PT, PT, R18, R15, !PT ;  /* 0x0000000f120f7248 */ /* 0x000fe20007fe0000 */
[----:B------:R0:W2:Y:S03]  /*03d0*/  @!P2 LDG.E R0, desc[UR4][R28.64] ;  /* 0x000000041c00a981 */ /* 0x0000a6000c1e1900 */
[C---:B------:R-:W-:Y:S02]  /*03e0*/  ISETP.GT.U32.AND P3, PT, R15.reuse, 0x3f, PT ;  /* 0x0000003f0f00780c */ /* 0x040fe40003f64070 */
[----:B------:R-:W-:-:S11]  /*03f0*/  ISETP.GE.U32.AND P2, PT, R15, 0x40, PT ;  /* 0x000000400f00780c */ /* 0x000fd60003f46070 */
[----:B------:R-:W1:Y:S01]  /*0400*/  @!P3 LDC.64 R14, c[0x0][0x380] ;  /* 0x0000e000ff0ebb82 */ /* 0x000e620000000a00 */
[----:B------:R-:W-:-:S04]  /*0410*/  @!P3 VIADD R27, R24, 0xfffffffe ;  /* 0xfffffffe181bb836 */ /* 0x000fc80000000000 */
[----:B-1----:R-:W-:-:S04]  /*0420*/  @!P3 IMAD.WIDE.U32 R14, R27, 0x4, R14 ;  /* 0x000000041b0eb825 */ /* 0x002fc800078e000e */
[----:B------:R-:W-:-:S06]  /*0430*/  IMAD.MOV.U32 R27, RZ, RZ, RZ ;  /* 0x000000ffff1b7224 */ /* 0x000fcc00078e00ff */
[----:B------:R-:W3:Y:S01]  /*0440*/  @!P3 LDG.E R27, desc[UR4][R14.64] ;  /* 0x000000040e1bb981 */ /* 0x000ee2000c1e1900 */
[----:B0-----:R-:W-:-:S04]  /*0450*/  VIADDMNMX.U32 R29, R22, 0x2, R23, !PT ;  /* 0x00000002161d7846 */ /* 0x001fc80007800017 */
[----:B------:R-:W-:-:S04]  /*0460*/  VIMNMX.U32 R29, PT, PT, R18, R29, !PT ;  /* 0x0000001d121d7248 */ /* 0x000fc80007fe0000 */
[C---:B------:R-:W-:Y:S02]  /*0470*/  ISETP.GT.U32.AND P4, PT, R29.reuse, 0x3f, PT ;  /* 0x0000003f1d00780c */ /* 0x040fe40003f84070 */
[----:B------:R-:W-:-:S11]  /*0480*/  ISETP.GE.U32.AND P3, PT, R29, 0x40, PT ;  /* 0x000000401d00780c */ /* 0x000fd60003f66070 */
[----:B------:R-:W0:Y:S01]  /*0490*/  @!P4 LDC.64 R28, c[0x0][0x380] ;  /* 0x0000e000ff1ccb82 */ /* 0x000e220000000a00 */
[----:B--2---:R-:W-:Y:S01]  /*04a0*/  FADD R25, R0, R25 ;  /* 0x0000001900197221 */ /* 0x004fe20000000000 */
[C---:B------:R-:W-:Y:S01]  /*04b0*/  VIADD R0, R17.reuse, 0x1 ;  /* 0x0000000111007836 */ /* 0x040fe20000000000 */
[----:B------:R-:W-:Y:S01]  /*04c0*/  @P2 IADD3 R0, PT, PT, R17, RZ, RZ ;  /* 0x000000ff11002210 */ /* 0x000fe20007ffe0ff */
[----:B------:R-:W-:-:S04]  /*04d0*/  @!P4 VIADD R17, R24, 0xffffffff ;  /* 0xffffffff1811c836 */ /* 0x000fc80000000000 */
[----:B0-----:R-:W-:-:S04]  /*04e0*/  @!P4 IMAD.WIDE.U32 R28, R17, 0x4, R28 ;  /* 0x00000004111cc825 */ /* 0x001fc800078e001c */
[----:B---3--:R-:W-:Y:S01]  /*04f0*/  FADD R25, R25, R27 ;  /* 0x0000001b19197221 */ /* 0x008fe20000000000 */
[----:B------:R-:W-:-:S06]  /*0500*/  IMAD.MOV.U32 R27, RZ, RZ, RZ ;  /* 0x000000ffff1b7224 */ /* 0x000fcc00078e00ff */
[----:B------:R-:W2:Y:S01]  /*0510*/  @!P4 LDG.E R27, desc[UR4][R28.64] ;  /* 0x000000041c1bc981 */ /* 0x000ea2000c1e1900 */
[----:B------:R-:W-:-:S04]  /*0520*/  VIADDMNMX.U32 R15, R22, 0x3, R23, !PT ;  /* 0x00000003160f7846 */ /* 0x000fc80007800017 */
[----:B------:R-:W-:-:S04]  /*0530*/  VIMNMX.U32 R15, PT, PT, R18, R15, !PT ;  /* 0x0000000f120f7248 */ /* 0x000fc80007fe0000 */
[C---:B------:R-:W-:Y:S02]  /*0540*/  ISETP.GT.U32.AND P4, PT, R15.reuse, 0x3f, PT ;  /* 0x0000003f0f00780c */ /* 0x040fe40003f84070 */
[----:B------:R-:W-:-:S11]  /*0550*/  ISETP.GE.U32.AND P2, PT, R15, 0x40, PT ;  /* 0x000000400f00780c */ /* 0x000fd60003f46070 */
[----:B------:R-:W0:Y:S02]  /*0560*/  @!P4 LDC.64 R14, c[0x0][0x380] ;  /* 0x0000e000ff0ecb82 */ /* 0x000e240000000a00 */
[----:B0-----:R-:W-:-:S04]  /*0570*/  @!P4 IMAD.WIDE.U32 R14, R24, 0x4, R14 ;  /* 0x00000004180ec825 */ /* 0x001fc800078e000e */
[----:B--2---:R-:W-:Y:S01]  /*0580*/  FADD R25, R25, R27 ;  /* 0x0000001b19197221 */ /* 0x004fe20000000000 */
[----:B------:R-:W-:-:S06]  /*0590*/  HFMA2 R27, -RZ, RZ, 0, 0 ;  /* 0x00000000ff1b7431 */ /* 0x000fcc00000001ff */
[----:B------:R0:W2:Y:S01]  /*05a0*/  @!P4 LDG.E R27, desc[UR4][R14.64] ;  /* 0x000000040e1bc981 */ /* 0x0000a2000c1e1900 */
[----:B------:R-:W-:-:S04]  /*05b0*/  VIADDMNMX.U32 R29, R22, 0x4, R23, !PT ;  /* 0x00000004161d7846 */ /* 0x000fc80007800017 */
[----:B------:R-:W-:-:S04]  /*05c0*/  VIMNMX.U32 R29, PT, PT, R18, R29, !PT ;  /* 0x0000001d121d7248 */ /* 0x000fc80007fe0000 */
[----:B------:R-:W-:-:S13]  /*05d0*/  ISETP.GT.U32.AND P4, PT, R29, 0x3f, PT ;  /* 0x0000003f1d00780c */ /* 0x000fda0003f84070 */
[----:B0-----:R-:W0:Y:S01]  /*05e0*/  @!P4 LDC.64 R14, c[0x0][0x380] ;  /* 0x0000e000ff0ecb82 */ /* 0x001e220000000a00 */
[----:B------:R-:W-:Y:S02]  /*05f0*/  VIADD R17, R0, 0x1 ;  /* 0x0000000100117836 */ /* 0x000fe40000000000 */
[----:B------:R-:W-:Y:S01]  /*0600*/  @P3 IMAD.MOV R17, RZ, RZ, R0 ;  /* 0x000000ffff113224 */ /* 0x000fe200078e0200 */
[----:B------:R-:W-:Y:S01]  /*0610*/  ISETP.GE.U32.AND P3, PT, R29, 0x40, PT ;  /* 0x000000401d00780c */ /* 0x000fe20003f66070 */
[----:B------:R-:W-:-:S04]  /*0620*/  @!P4 VIADD R29, R24, 0x1 ;  /* 0x00000001181dc836 */ /* 0x000fc80000000000 */
[----:B0-----:R-:W-:-:S04]  /*0630*/  @!P4 IMAD.WIDE.U32 R28, R29, 0x4, R14 ;  /* 0x000000041d1cc825 */ /* 0x001fc800078e000e */
[----:B--2---:R-:W-:Y:S01]  /*0640*/  FADD R25, R25, R27 ;  /* 0x0000001b19197221 */ /* 0x004fe20000000000 */
[----:B------:R-:W-:-:S06]  /*0650*/  IMAD.MOV.U32 R27, RZ, RZ, RZ ;  /* 0x000000ffff1b7224 */ /* 0x000fcc00078e00ff */
[----:B------:R0:W2:Y:S01]  /*0660*/  @!P4 LDG.E R27, desc[UR4][R28.64] ;  /* 0x000000041c1bc981 */ /* 0x0000a2000c1e1900 */
[----:B------:R-:W-:-:S04]  /*0670*/  VIADDMNMX.U32 R15, R22, 0x5, R23, !PT ;  /* 0x00000005160f7846 */ /* 0x000fc80007800017 */
[----:B------:R-:W-:-:S04]  /*0680*/  VIMNMX.U32 R15, PT, PT, R18, R15, !PT ;  /* 0x0000000f120f7248 */ /* 0x000fc80007fe0000 */
[----:B------:R-:W-:Y:S01]  /*0690*/  ISETP.GT.U32.AND P4, PT, R15, 0x3f, PT ;  /* 0x0000003f0f00780c */ /* 0x000fe20003f84070 */
[----:B------:R-:W-:Y:S02]  /*06a0*/  VIADD R0, R17, 0x1 ;  /* 0x0000000111007836 */ /* 0x000fe40000000000 */
[----:B------:R-:W-:Y:S01]  /*06b0*/  @P2 IMAD.MOV R0, RZ, RZ, R17 ;  /* 0x000000ffff002224 */ /* 0x000fe200078e0211 */
[----:B------:R-:W-:-:S09]  /*06c0*/  ISETP.GE.U32.AND P2, PT, R15, 0x40, PT ;  /* 0x000000400f00780c */ /* 0x000fd20003f46070 */
[----:B------:R-:W1:Y:S01]  /*06d0*/  @!P4 LDC.64 R14, c[0x0][0x380] ;  /* 0x0000e000ff0ecb82 */ /* 0x000e620000000a00 */
[----:B0-----:R-:W-:Y:S02]  /*06e0*/  IMAD.MOV.U32 R28, RZ, RZ, RZ ;  /* 0x000000ffff1c7224 */ /* 0x001fe400078e00ff */
[----:B--2---:R-:W-:Y:S01]  /*06f0*/  FADD R25, R25, R27 ;  /* 0x0000001b19197221 */ /* 0x004fe20000000000 */
[----:B------:R-:W-:-:S04]  /*0700*/  @!P4 VIADD R27, R24, 0x2 ;  /* 0x00000002181bc836 */ /* 0x000fc80000000000 */
[----:B-1----:R-:W-:-:S05]  /*0710*/  @!P4 IMAD.WIDE.U32 R14, R27, 0x4, R14 ;  /* 0x000000041b0ec825 */ /* 0x002fca00078e000e */
[----:B------:R0:W2:Y:S01]  /*0720*/  @!P4 LDG.E R28, desc[UR4][R14.64] ;  /* 0x000000040e1cc981 */ /* 0x0000a2000c1e1900 */
[----:B------:R-:W-:-:S04]  /*0730*/  VIADDMNMX.U32 R27, R22, 0x6, R23, !PT ;  /* 0x00000006161b7846 */ /* 0x000fc80007800017 */
[----:B------:R-:W-:-:S04]  /*0740*/  VIMNMX.U32 R27, PT, PT, R18, R27, !PT ;  /* 0x0000001b121b7248 */ /* 0x000fc80007fe0000 */
[----:B------:R-:W-:-:S13]  /*0750*/  ISETP.GT.U32.AND P4, PT, R27, 0x3f, PT ;  /* 0x0000003f1b00780c */ /* 0x000fda0003f84070 */
[----:B0-----:R-:W0:Y:S01]  /*0760*/  @!P4 LDC.64 R14, c[0x0][0x380] ;  /* 0x0000e000ff0ecb82 */ /* 0x001e220000000a00 */
[----:B------:R-:W-:Y:S01]  /*0770*/  IADD3 R17, PT, PT, R0, 0x1, RZ ;  /* 0x0000000100117810 */ /* 0x000fe20007ffe0ff */
[----:B------:R-:W-:Y:S02]  /*0780*/  @!P4 VIADD R29, R24, 0x3 ;  /* 0x00000003181dc836 */ /* 0x000fe40000000000 */
[----:B------:R-:W-:Y:S01]  /*0790*/  @P3 IMAD.MOV R17, RZ, RZ, R0 ;  /* 0x000000ffff113224 */ /* 0x000fe200078e0200 */
[----:B------:R-:W-:Y:S01]  /*07a0*/  ISETP.GE.U32.AND P3, PT, R27, 0x40, PT ;  /* 0x000000401b00780c */ /* 0x000fe20003f66070 */
[----:B------:R-:W-:Y:S02]  /*07b0*/  IMAD.MOV.U32 R27, RZ, RZ, RZ ;  /* 0x000000ffff1b7224 */ /* 0x000fe400078e00ff */
[----:B--2---:R-:W-:Y:S01]  /*07c0*/  FADD R25, R25, R28 ;  /* 0x0000001c19197221 */ /* 0x004fe20000000000 */
[----:B0-----:R-:W-:-:S05]  /*07d0*/  @!P4 IMAD.WIDE.U32 R28, R29, 0x4, R14 ;  /* 0x000000041d1cc825 */ /* 0x001fca00078e000e */
[----:B------:R0:W2:Y:S01]  /*07e0*/  @!P4 LDG.E R27, desc[UR4][R28.64] ;  /* 0x000000041c1bc981 */ /* 0x0000a2000c1e1900 */
[----:B------:R-:W-:-:S04]  /*07f0*/  VIADDMNMX.U32 R15, R22, 0x7, R23, !PT ;  /* 0x00000007160f7846 */ /* 0x000fc80007800017 */
[----:B------:R-:W-:-:S04]  /*0800*/  VIMNMX.U32 R15, PT, PT, R18, R15, !PT ;  /* 0x0000000f120f7248 */ /* 0x000fc80007fe0000 */
[----:B------:R-:W-:Y:S01]  /*0810*/  ISETP.GT.U32.AND P4, PT, R15, 0x3f, PT ;  /* 0x0000003f0f00780c */ /* 0x000fe20003f84070 */
[C---:B------:R-:W-:Y:S01]  /*0820*/  VIADD R0, R17.reuse, 0x1 ;  /* 0x0000000111007836 */ /* 0x040fe20000000000 */
[----:B------:R-:W-:Y:S02]  /*0830*/  @P2 IADD3 R0, PT, PT, R17, RZ, RZ ;  /* 0x000000ff11002210 */ /* 0x000fe40007ffe0ff */
[----:B------:R-:W-:-:S09]  /*0840*/  ISETP.GE.U32.AND P2, PT, R15, 0x40, PT ;  /* 0x000000400f00780c */ /* 0x000fd20003f46070 */
[----:B------:R-:W1:Y:S01]  /*0850*/  @!P4 LDC.64 R14, c[0x0][0x380] ;  /* 0x0000e000ff0ecb82 */ /* 0x000e620000000a00 */
[----:B0-----:R-:W-:Y:S02]  /*0860*/  IMAD.MOV.U32 R28, RZ, RZ, RZ ;  /* 0x000000ffff1c7224 */ /* 0x001fe400078e00ff */
[----:B--2---:R-:W-:Y:S01]  /*0870*/  FADD R25, R25, R27 ;  /* 0x0000001b19197221 */ /* 0x004fe20000000000 */
[----:B------:R-:W-:-:S05]  /*0880*/  @!P4 IADD3 R27, PT, PT, R24, 0x4, RZ ;  /* 0x00000004181bc810 */ /* 0x000fca0007ffe0ff */
[----:B-1----:R-:W-:-:S05]  /*0890*/  @!P4 IMAD.WIDE.U32 R14, R27, 0x4, R14 ;  /* 0x000000041b0ec825 */ /* 0x002fca00078e000e */
[----:B------:R-:W2:Y:S01]  /*08a0*/  @!P4 LDG.E R28, desc[UR4][R14.64] ;  /* 0x000000040e1cc981 */ /* 0x000ea2000c1e1900 */
[----:B------:R-:W-:Y:S02]  /*08b0*/  VIADD R16, R16, 0x8 ;  /* 0x0000000810107836 */ /* 0x000fe40000000000 */
[----:B------:R-:W-:Y:S02]  /*08c0*/  VIADD R17, R0, 0x1 ;  /* 0x0000000100117836 */ /* 0x000fe40000000000 */
[----:B------:R-:W-:Y:S01]  /*08d0*/  @P3 IMAD.MOV R17, RZ, RZ, R0 ;  /* 0x000000ffff113224 */ /* 0x000fe200078e0200 */
[----:B------:R-:W-:Y:S01]  /*08e0*/  ISETP.NE.AND P3, PT, R16, RZ, PT ;  /* 0x000000ff1000720c */ /* 0x000fe20003f65270 */
[----:B------:R-:W-:Y:S01]  /*08f0*/  VIADD R22, R22, 0x8 ;  /* 0x0000000816167836 */ /* 0x000fe20000000000 */
[----:B------:R-:W-:Y:S01]  /*0900*/  IADD3 R26, PT, PT, R26, 0x8, RZ ;  /* 0x000000081a1a7810 */ /* 0x000fe20007ffe0ff */
[----:B------:R-:W-:Y:S02]  /*0910*/  VIADD R0, R17, 0x1 ;  /* 0x0000000111007836 */ /* 0x000fe40000000000 */
[----:B------:R-:W-:-:S02]  /*0920*/  @P2 IMAD.MOV R0, RZ, RZ, R17 ;  /* 0x000000ffff002224 */ /* 0x000fc400078e0211 */
[----:B------:R-:W-:Y:S02]  /*0930*/  VIADD R24, R24, 0x8 ;  /* 0x0000000818187836 */ /* 0x000fe40000000000 */
[----:B--2---:R-:W-:-:S04]  /*0940*/  FADD R25, R25, R28 ;  /* 0x0000001c19197221 */ /* 0x004fc80000000000 */
[----:B------:R-:W-:Y:S05]  /*0950*/  @P3 BRA `(.L_x_45) ;  /* 0xfffffff800703947 */ /* 0x000fea000383ffff */
[----:B------:R-:W-:-:S07]  /*0960*/  VIADD R24, R26, 0xfffffffd ;  /* 0xfffffffd1a187836 */ /* 0x000fce0000000000 */
.L_x_44:
[----:B------:R-:W-:-:S13]  /*0970*/  ISETP.NE.AND P2, PT, R12, RZ, PT ;  /* 0x000000ff0c00720c */ /* 0x000fda0003f45270 */
[----:B------:R-:W-:Y:S05]  /*0980*/  @!P2 BRA `(.L_x_46) ;  /* 0x000000040088a947 */ /* 0x000fea0003800000 */
[----:B------:R-:W-:-:S05]  /*0990*/  VIADD R14, R12, 0xffffffff ;  /* 0xffffffff0c0e7836 */ /* 0x000fca0000000000 */
[----:B------:R-:W-:-:S13]  /*09a0*/  ISETP.GE.U32.AND P2, PT, R14, 0x3, PT ;  /* 0x000000030e00780c */ /* 0x000fda0003f46070 */
[----:B------:R-:W-:Y:S05]  /*09b0*/  @!P2 BRA `(.L_x_47) ;  /* 0x0000000000c4a947 */ /* 0x000fea0003800000 */
[----:B------:R-:W-:Y:S01]  /*09c0*/  IADD3 R14, PT, PT, R7, R24, RZ ;  /* 0x00000018070e7210 */ /* 0x000fe20007ffe0ff */
[----:B------:R-:W-:-:S03]  /*09d0*/  IMAD.MOV.U32 R22, RZ, RZ, RZ ;  /* 0x000000ffff167224 */ /* 0x000fc600078e00ff */
[----:B------:R-:W-:-:S04]  /*09e0*/  VIMNMX3.U32 R26, R14, R23, R18, !PT ;  /* 0x000000170e1a720f */ /* 0x000fc80007800012 */
[----:B------:R-:W-:-:S13]  /*09f0*/  ISETP.GT.U32.AND P2, PT, R26, 0x3f, PT ;  /* 0x0000003f1a00780c */ /* 0x000fda0003f44070 */
[----:B------:R-:W0:Y:S01]  /*0a00*/  @!P2 LDC.64 R16, c[0x0][0x380] ;  /* 0x0000e000ff10ab82 */ /* 0x000e220000000a00 */
[----:B------:R-:W-:Y:S02]  /*0a10*/  @!P2 IMAD.IADD R15, R3, 0x1, R14 ;  /* 0x00000001030fa824 */ /* 0x000fe400078e020e */
[----:B------:R-:W-:Y:S02]  /*0a20*/  VIADD R27, R14, 0x1 ;  /* 0x000000010e1b7836 */ /* 0x000fe40000000000 */
[----:B0-----:R-:W-:-:S03]  /*0a30*/  @!P2 IMAD.WIDE.U32 R16, R15, 0x4, R16 ;  /* 0x000000040f10a825 */ /* 0x001fc600078e0010 */
[----:B------:R-:W-:Y:S02]  /*0a40*/  VIMNMX3.U32 R15, R27, R23, R18, !PT ;  /* 0x000000171b0f720f */ /* 0x000fe40007800012 */
[----:B------:R0:W2:Y:S02]  /*0a50*/  @!P2 LDG.E R22, desc[UR4][R16.64] ;  /* 0x000000041016a981 */ /* 0x0000a4000c1e1900 */
[----:B------:R-:W-:Y:S02]  /*0a60*/  ISETP.GT.U32.AND P2, PT, R15, 0x3f, PT ;  /* 0x0000003f0f00780c */ /* 0x000fe40003f44070 */
[----:B------:R-:W-:Y:S02]  /*0a70*/  ISETP.GE.U32.AND P4, PT, R26, 0x40, PT ;  /* 0x000000401a00780c */ /* 0x000fe40003f86070 */
[----:B------:R-:W-:-:S09]  /*0a80*/  MOV R26, RZ ;  /* 0x000000ff001a7202 */ /* 0x000fd20000000f00 */
[----:B------:R-:W1:Y:S01]  /*0a90*/  @!P2 LDC.64 R28, c[0x0][0x380] ;  /* 0x0000e000ff1cab82 */ /* 0x000e620000000a00 */
[----:B------:R-:W-:Y:S01]  /*0aa0*/  @!P2 IMAD.IADD R27, R3, 0x1, R27 ;  /* 0x00000001031ba824 */ /* 0x000fe200078e021b */
[----:B------:R-:W-:Y:S01]  /*0ab0*/  ISETP.GE.U32.AND P3, PT, R15, 0x40, PT ;  /* 0x000000400f00780c */ /* 0x000fe20003f66070 */
[----:B------:R-:W-:Y:S02]  /*0ac0*/  VIADD R15, R0, 0x1 ;  /* 0x00000001000f7836 */ /* 0x000fe40000000000 */
[----:B-1----:R-:W-:-:S04]  /*0ad0*/  @!P2 IMAD.WIDE.U32 R28, R27, 0x4, R28 ;  /* 0x000000041b1ca825 */ /* 0x002fc800078e001c */
[----:B------:R-:W-:Y:S01]  /*0ae0*/  VIADD R27, R14, 0x2 ;  /* 0x000000020e1b7836 */ /* 0x000fe20000000000 */
[----:B------:R1:W3:Y:S01]  /*0af0*/  @!P2 LDG.E R26, desc[UR4][R28.64] ;  /* 0x000000041c1aa981 */ /* 0x0002e2000c1e1900 */
[----:B------:R-:W-:-:S03]  /*0b00*/  @P4 IMAD.MOV R15, RZ, RZ, R0 ;  /* 0x000000ffff0f4224 */ /* 0x000fc600078e0200 */
[----:B0-----:R-:W-:Y:S01]  /*0b10*/  VIMNMX3.U32 R16, R27, R23, R18, !PT ;  /* 0x000000171b10720f */ /* 0x001fe20007800012 */
[C---:B------:R-:W-:Y:S01]  /*0b20*/  VIADD R0, R15.reuse, 0x1 ;  /* 0x000000010f007836 */ /* 0x040fe20000000000 */
[----:B------:R-:W-:Y:S02]  /*0b30*/  @P3 IADD3 R0, PT, PT, R15, RZ, RZ ;  /* 0x000000ff0f003210 */ /* 0x000fe40007ffe0ff */
[C---:B------:R-:W-:Y:S02]  /*0b40*/  ISETP.GT.U32.AND P2, PT, R16.reuse, 0x3f, PT ;  /* 0x0000003f1000780c */ /* 0x040fe40003f44070 */
[----:B------:R-:W-:-:S11]  /*0b50*/  ISETP.GE.U32.AND P4, PT, R16, 0x40, PT ;  /* 0x000000401000780c */ /* 0x000fd60003f86070 */
[----:B------:R-:W0:Y:S01]  /*0b60*/  @!P2 LDC.64 R16, c[0x0][0x380] ;  /* 0x0000e000ff10ab82 */ /* 0x000e220000000a00 */
[----:B------:R-:W-:Y:S02]  /*0b70*/  @!P2 IMAD.IADD R27, R3, 0x1, R27 ;  /* 0x00000001031ba824 */ /* 0x000fe400078e021b */
[----:B-1----:R-:W-:-:S05]  /*0b80*/  VIADD R28, R14, 0x3 ;  /* 0x000000030e1c7836 */ /* 0x002fca0000000000 */
[----:B------:R-:W-:Y:S01]  /*0b90*/  VIMNMX3.U32 R14, R28, R23, R18, !PT ;  /* 0x000000171c0e720f */ /* 0x000fe20007800012 */
[----:B0-----:R-:W-:-:S04]  /*0ba0*/  @!P2 IMAD.WIDE.U32 R16, R27, 0x4, R16 ;  /* 0x000000041b10a825 */ /* 0x001fc800078e0010 */
[----:B------:R-:W-:-:S06]  /*0bb0*/  IMAD.MOV.U32 R27, RZ, RZ, RZ ;  /* 0x000000ffff1b7224 */ /* 0x000fcc00078e00ff */
[----:B------:R0:W4:Y:S01]  /*0bc0*/  @!P2 LDG.E R27, desc[UR4][R16.64] ;  /* 0x00000004101ba981 */ /* 0x000122000c1e1900 */
[C---:B------:R-:W-:Y:S02]  /*0bd0*/  ISETP.GT.U32.AND P2, PT, R14.reuse, 0x3f, PT ;  /* 0x0000003f0e00780c */ /* 0x040fe40003f44070 */
[----:B------:R-:W-:-:S11]  /*0be0*/  ISETP.GE.U32.AND P3, PT, R14, 0x40, PT ;  /* 0x000000400e00780c */ /* 0x000fd60003f66070 */
[----:B------:R-:W1:Y:S01]  /*0bf0*/  @!P2 LDC.64 R14, c[0x0][0x380] ;  /* 0x0000e000ff0eab82 */ /* 0x000e620000000a00 */
[----:B------:R-:W-:Y:S02]  /*0c00*/  @!P2 IMAD.IADD R29, R3, 0x1, R28 ;  /* 0x00000001031da824 */ /* 0x000fe400078e021c */
[----:B------:R-:W-:Y:S02]  /*0c10*/  HFMA2 R28, -RZ, RZ, 0, 0 ;  /* 0x00000000ff1c7431 */ /* 0x000fe400000001ff */
[----:B-1----:R-:W-:-:S05]  /*0c20*/  @!P2 IMAD.WIDE.U32 R14, R29, 0x4, R14 ;  /* 0x000000041d0ea825 */ /* 0x002fca00078e000e */
[----:B------:R-:W5:Y:S01]  /*0c30*/  @!P2 LDG.E R28, desc[UR4][R14.64] ;  /* 0x000000040e1ca981 */ /* 0x000f62000c1e1900 */
[----:B0-----:R-:W-:Y:S01]  /*0c40*/  VIADD R16, R0, 0x1 ;  /* 0x0000000100107836 */ /* 0x001fe20000000000 */
[----:B------:R-:W-:Y:S01]  /*0c50*/  IADD3 R24, PT, PT, R24, 0x4, RZ ;  /* 0x0000000418187810 */ /* 0x000fe20007ffe0ff */
[----:B------:R-:W-:-:S04]  /*0c60*/  @P4 IMAD.MOV R16, RZ, RZ, R0 ;  /* 0x000000ffff104224 */ /* 0x000fc800078e0200 */
[----:B------:R-:W-:Y:S02]  /*0c70*/  VIADD R0, R16, 0x1 ;  /* 0x0000000110007836 */ /* 0x000fe40000000000 */
[----:B------:R-:W-:Y:S02]  /*0c80*/  @P3 IMAD.MOV R0, RZ, RZ, R16 ;  /* 0x000000ffff003224 */ /* 0x000fe400078e0210 */
[----:B--2---:R-:W-:-:S04]  /*0c90*/  FADD R25, R25, R22 ;  /* 0x0000001619197221 */ /* 0x004fc80000000000 */
[----:B---3--:R-:W-:-:S04]  /*0ca0*/  FADD R26, R25, R26 ;  /* 0x0000001a191a7221 */ /* 0x008fc80000000000 */
[----:B----4-:R-:W-:-:S04]  /*0cb0*/  FADD R27, R26, R27 ;  /* 0x0000001b1a1b7221 */ /* 0x010fc80000000000 */
[----:B-----5:R-:W-:-:S07]  /*0cc0*/  FADD R25, R27, R28 ;  /* 0x0000001c1b197221 */ /* 0x020fce0000000000 */
.L_x_47:
[----:B------:R-:W-:-:S05]  /*0cd0*/  VIADD R14, R5, 0x1 ;  /* 0x00000001050e7836 */ /* 0x000fca0000000000 */
[----:B------:R-:W-:-:S13]  /*0ce0*/  LOP3.LUT P2, R14, R14, 0x3, RZ, 0xc0, !PT ;  /* 0x000000030e0e7812 */ /* 0x000fda000784c0ff */
[----:B------:R-:W-:Y:S05]  /*0cf0*/  @!P2 BRA `(.L_x_46) ;  /* 0x0000000000aca947 */ /* 0x000fea0003800000 */
[----:B------:R-:W-:Y:S02]  /*0d00*/  ISETP.NE.AND P3, PT, R14, 0x1, PT ;  /* 0x000000010e00780c */ /* 0x000fe40003f65270 */
[----:B------:R-:W-:-:S04]  /*0d10*/  LOP3.LUT R15, R5, 0x1, RZ, 0xc0, !PT ;  /* 0x00000001050f7812 */ /* 0x000fc800078ec0ff */
[----:B------:R-:W-:-:S07]  /*0d20*/  ISETP.NE.U32.AND P2, PT, R15, 0x1, PT ;  /* 0x000000010f00780c */ /* 0x000fce0003f45070 */
[----:B------:R-:W-:Y:S06]  /*0d30*/  @!P3 BRA `(.L_x_48) ;  /* 0x000000000064b947 */ /* 0x000fec0003800000 */
[----:B------:R-:W-:Y:S01]  /*0d40*/  IMAD.IADD R16, R7, 0x1, R24 ;  /* 0x0000000107107824 */ /* 0x000fe200078e0218 */
[----:B------:R-:W-:-:S03]  /*0d50*/  MOV R27, RZ ;  /* 0x000000ff001b7202 */ /* 0x000fc60000000f00 */
[C---:B------:R-:W-:Y:S01]  /*0d60*/  VIADD R28, R16.reuse, 0x1 ;  /* 0x00000001101c7836 */ /* 0x040fe20000000000 */
[----:B------:R-:W-:-:S04]  /*0d70*/  VIMNMX3.U32 R22, R16, R23, R18, !PT ;  /* 0x000000171016720f */ /* 0x000fc80007800012 */
[----:B------:R-:W-:Y:S02]  /*0d80*/  ISETP.GT.U32.AND P3, PT, R22, 0x3f, PT ;  /* 0x0000003f1600780c */ /* 0x000fe40003f64070 */
[----:B------:R-:W-:-:S04]  /*0d90*/  VIMNMX3.U32 R26, R28, R23, R18, !PT ;  /* 0x000000171c1a720f */ /* 0x000fc80007800012 */
[----:B------:R-:W-:-:S07]  /*0da0*/  ISETP.GT.U32.AND P4, PT, R26, 0x3f, PT ;  /* 0x0000003f1a00780c */ /* 0x000fce0003f84070 */
[----:B------:R-:W0:Y:S01]  /*0db0*/  @!P3 LDC.64 R14, c[0x0][0x380] ;  /* 0x0000e000ff0ebb82 */ /* 0x000e220000000a00 */
[----:B------:R-:W-:-:S04]  /*0dc0*/  @!P3 IMAD.IADD R17, R3, 0x1, R16 ;  /* 0x000000010311b824 */ /* 0x000fc800078e0210 */
[----:B0-----:R-:W-:-:S03]  /*0dd0*/  @!P3 IMAD.WIDE.U32 R14, R17, 0x4, R14 ;  /* 0x00000004110eb825 */ /* 0x001fc600078e000e */
[----:B------:R-:W0:Y:S01]  /*0de0*/  @!P4 LDC.64 R16, c[0x0][0x380] ;  /* 0x0000e000ff10cb82 */ /* 0x000e220000000a00 */
[----:B------:R-:W-:Y:S01]  /*0df0*/  @!P4 IMAD.IADD R29, R3, 0x1, R28 ;  /* 0x00000001031dc824 */ /* 0x000fe200078e021c */
[----:B------:R-:W2:Y:S01]  /*0e00*/  @!P3 LDG.E R27, desc[UR4][R14.64] ;  /* 0x000000040e1bb981 */ /* 0x000ea2000c1e1900 */
[----:B------:R-:W-:Y:S02]  /*0e10*/  IMAD.MOV.U32 R28, RZ, RZ, RZ ;  /* 0x000000ffff1c7224 */ /* 0x000fe400078e00ff */
[----:B0-----:R-:W-:-:S05]  /*0e20*/  @!P4 IMAD.WIDE.U32 R16, R29, 0x4, R16 ;  /* 0x000000041d10c825 */ /* 0x001fca00078e0010 */
[----:B------:R-:W3:Y:S01]  /*0e30*/  @!P4 LDG.E R28, desc[UR4][R16.64] ;  /* 0x00000004101cc981 */ /* 0x000ee2000c1e1900 */
[----:B------:R-:W-:Y:S01]  /*0e40*/  ISETP.GE.U32.AND P3, PT, R22, 0x40, PT ;  /* 0x000000401600780c */ /* 0x000fe20003f66070 */
[----:B------:R-:W-:Y:S01]  /*0e50*/  VIADD R22, R0, 0x1 ;  /* 0x0000000100167836 */ /* 0x000fe20000000000 */
[----:B------:R-:W-:Y:S01]  /*0e60*/  ISETP.GE.U32.AND P4, PT, R26, 0x40, PT ;  /* 0x000000401a00780c */ /* 0x000fe20003f86070 */
[----:B------:R-:W-:-:S10]  /*0e70*/  VIADD R24, R24, 0x2 ;  /* 0x0000000218187836 */ /* 0x000fd40000000000 */
[----:B------:R-:W-:-:S05]  /*0e80*/  @P3 IMAD.MOV R22, RZ, RZ, R0 ;  /* 0x000000ffff163224 */ /* 0x000fca00078e0200 */
[----:B------:R-:W-:Y:S01]  /*0e90*/  IADD3 R0, PT, PT, R22, 0x1, RZ ;  /* 0x0000000116007810 */ /* 0x000fe20007ffe0ff */
[----:B------:R-:W-:Y:S02]  /*0ea0*/  @P4 IMAD.MOV R0, RZ, RZ, R22 ;  /* 0x000000ffff004224 */ /* 0x000fe400078e0216 */
[----:B--2---:R-:W-:-:S04]  /*0eb0*/  FADD R25, R25, R27 ;  /* 0x0000001b19197221 */ /* 0x004fc80000000000 */
[----:B---3--:R-:W-:-:S07]  /*0ec0*/  FADD R25, R25, R28 ;  /* 0x0000001c19197221 */ /* 0x008fce0000000000 */
.L_x_48:
[----:B------:R-:W-:Y:S05]  /*0ed0*/  @!P2 BRA `(.L_x_46) ;  /* 0x000000000034a947 */ /* 0x000fea0003800000 */
[----:B------:R-:W-:-:S05]  /*0ee0*/  IMAD.IADD R16, R7, 0x1, R24 ;  /* 0x0000000107107824 */ /* 0x000fca00078e0218 */
[----:B------:R-:W-:-:S04]  /*0ef0*/  VIMNMX3.U32 R23, R16, R23, R18, !PT ;  /* 0x000000171017720f */ /* 0x000fc80007800012 */
[----:B------:R-:W-:-:S13]  /*0f00*/  ISETP.GT.U32.AND P2, PT, R23, 0x3f, PT ;  /* 0x0000003f1700780c */ /* 0x000fda0003f44070 */
[----:B------:R-:W0:Y:S01]  /*0f10*/  @!P2 LDC.64 R14, c[0x0][0x380] ;  /* 0x0000e000ff0eab82 */ /* 0x000e220000000a00 */
[----:B------:R-:W-:Y:S02]  /*0f20*/  @!P2 IMAD.IADD R3, R3, 0x1, R16 ;  /* 0x000000010303a824 */ /* 0x000fe400078e0210 */
[----:B------:R-:W-:Y:S02]  /*0f30*/  HFMA2 R16, -RZ, RZ, 0, 0 ;  /* 0x00000000ff107431 */ /* 0x000fe400000001ff */
[----:B0-----:R-:W-:-:S05]  /*0f40*/  @!P2 IMAD.WIDE.U32 R14, R3, 0x4, R14 ;  /* 0x00000004030ea825 */ /* 0x001fca00078e000e */
[----:B------:R-:W2:Y:S01]  /*0f50*/  @!P2 LDG.E R16, desc[UR4][R14.64] ;  /* 0x000000040e10a981 */ /* 0x000ea2000c1e1900 */
[----:B------:R-:W-:Y:S01]  /*0f60*/  ISETP.GE.U32.AND P2, PT, R23, 0x40, PT ;  /* 0x000000401700780c */ /* 0x000fe20003f46070 */
[----:B------:R-:W-:-:S12]  /*0f70*/  VIADD R3, R0, 0x1 ;  /* 0x0000000100037836 */ /* 0x000fd80000000000 */
[----:B------:R-:W-:-:S04]  /*0f80*/  @P2 IMAD.MOV R3, RZ, RZ, R0 ;  /* 0x000000ffff032224 */ /* 0x000fc800078e0200 */
[----:B------:R-:W-:Y:S02]  /*0f90*/  IMAD.MOV.U32 R0, RZ, RZ, R3 ;  /* 0x000000ffff007224 */ /* 0x000fe400078e0003 */
[----:B--2---:R-:W-:-:S07]  /*0fa0*/  FADD R25, R25, R16 ;  /* 0x0000001019197221 */ /* 0x004fce0000000000 */
.L_x_46:
[----:B------:R-:W-:Y:S05]  /*0fb0*/  @P1 BRA `(.L_x_49) ;  /* 0xfffffff000a41947 */ /* 0x000fea000383ffff */
[----:B------:R-:W-:Y:S05]  /*0fc0*/  @P0 BRA `(.L_x_50) ;  /* 0xfffffff000840947 */ /* 0x000fea000383ffff */
.L_x_43:
[----:B------:R-:W-:Y:S01]  /*0fd0*/  ISETP.GE.AND P0, PT, R0, 0x1, PT ;  /* 0x000000010000780c */ /* 0x000fe20003f06270 */
[----:B------:R-:W-:Y:S01]  /*0fe0*/  BSSY.RECONVERGENT B0, `(.L_x_51) ;  /* 0x0000011000007945 */ /* 0x000fe20003800200 */
[----:B------:R-:W-:-:S11]  /*0ff0*/  IMAD.MOV.U32 R7, RZ, RZ, RZ ;  /* 0x000000ffff077224 */ /* 0x000fd600078e00ff */
[----:B------:R-:W-:Y:S05]  /*1000*/  @!P0 BRA `(.L_x_52) ;  /* 0x0000000000388947 */ /* 0x000fea0003800000 */
[----:B------:R-:W-:Y:S01]  /*1010*/  I2FP.F32.U32 R6, R0 ;  /* 0x0000000000067245 */ /* 0x000fe20000201000 */
[----:B------:R-:W-:Y:S03]  /*1020*/  BSSY.RECONVERGENT B1, `(.L_x_52) ;  /* 0x000000c000017945 */ /* 0x000fe60003800200 */
[----:B------:R-:W0:Y:S08]  /*1030*/  MUFU.RCP R0, R6 ;  /* 0x0000000600007308 */ /* 0x000e300000001000 */
[----:B------:R-:W1:Y:S01]  /*1040*/  FCHK P0, R25, R6 ;  /* 0x0000000619007302 */ /* 0x000e620000000000 */
[----:B0-----:R-:W-:-:S04]  /*1050*/  FFMA R3, -R6, R0, 1 ;  /* 0x3f80000006037423 */ /* 0x001fc80000000100 */
[----:B------:R-:W-:-:S04]  /*1060*/  FFMA R0, R0, R3, R0 ;  /* 0x0000000300007223 */ /* 0x000fc80000000000 */
[----:B------:R-:W-:-:S04]  /*1070*/  FFMA R3, R0, R25, RZ ;  /* 0x0000001900037223 */ /* 0x000fc800000000ff */
[----:B------:R-:W-:-:S04]  /*1080*/  FFMA R4, -R6, R3, R25 ;  /* 0x0000000306047223 */ /* 0x000fc80000000119 */
[----:B------:R-:W-:Y:S01]  /*1090*/  FFMA R7, R0, R4, R3 ;  /* 0x0000000400077223 */ /* 0x000fe20000000003 */
[----:B-1----:R-:W-:Y:S06]  /*10a0*/  @!P0 BRA `(.L_x_53) ;  /* 0x00000000000c8947 */ /* 0x002fec0003800000 */
[----:B------:R-:W-:-:S07]  /*10b0*/  MOV R4, 0x10d0 ;  /* 0x000010d000047802 */ /* 0x000fce0000000f00 */
[----:B------:R-:W-:Y:S05]  /*10c0*/  CALL.REL.NOINC `($__internal_2_$__cuda_sm3x_div_rn_noftz_f32_slowpath) ;  /* 0x00000000001c7944 */ /* 0x000fea0003c00000 */
[----:B------:R-:W-:-:S07]  /*10d0*/  MOV R7, R0 ;  /* 0x0000000000077202 */ /* 0x000fce0000000f00 */
.L_x_53:
[----:B------:R-:W-:Y:S05]  /*10e0*/  BSYNC.RECONVERGENT B1 ;  /* 0x0000000000017941 */ /* 0x000fea0003800200 */
.L_x_52:
[----:B------:R-:W-:Y:S05]  /*10f0*/  BSYNC.RECONVERGENT B0 ;  /* 0x0000000000007941 */ /* 0x000fea0003800200 */
.L_x_51:
[----:B------:R-:W0:Y:S02]  /*1100*/  LDC.64 R4, c[0x0][0x388] ;  /* 0x0000e200ff047b82 */ /* 0x000e240000000a00 */
[----:B0-----:R-:W-:-:S05]  /*1110*/  IMAD.WIDE.U32 R2, R2, 0x4, R4 ;  /* 0x0000000402027825 */ /* 0x001fca00078e0004 */
[----:B------:R-:W-:Y:S01]  /*1120*/  STG.E desc[UR4][R2.64], R7 ;  /* 0x0000000702007986 */ /* 0x000fe2000c101904 */
[----:B------:R-:W-:Y:S05]  /*1130*/  EXIT ;  /* 0x000000000000794d */ /* 0x000fea0003800000 */
        .weak           $__internal_2_$__cuda_sm3x_div_rn_noftz_f32_slowpath
        .type           $__internal_2_$__cuda_sm3x_div_rn_noftz_f32_slowpath,@function
        .size           $__internal_2_$__cuda_sm3x_div_rn_noftz_f32_slowpath,(.L_x_134 - $__internal_2_$__cuda_sm3x_div_rn_noftz_f32_slowpath)
$__internal_2_$__cuda_sm3x_div_rn_noftz_f32_slowpath:
        /* <DEDUP_REMOVED lines=11> */
[----:B------:R-:W-:Y:S01]  /*11f0*/  FSETP.GTU.FTZ.AND P0, PT, |R25|, +INF , PT ;  /* 0x7f8000001900780b */ /* 0x000fe20003f1c200 */
[----:B------:R-:W-:Y:S01]  /*1200*/  IMAD.MOV.U32 R0, RZ, RZ, R6 ;  /* 0x000000ffff007224 */ /* 0x000fe200078e0006 */
        /* <DEDUP_REMOVED lines=17> */
[----:B------:R-:W-:Y:S01]  /*1320*/  @P0 MOV R3, RZ ;  /* 0x000000ff00030202 */ /* 0x000fe20000000f00 */
[----:B------:R-:W-:Y:S02]  /*1330*/  @!P0 IMAD.MOV.U32 R3, RZ, RZ, -0x40 ;  /* 0xffffffc0ff038424 */ /* 0x000fe400078e00ff */
[----:B------:R-:W-:Y:S01]  /*1340*/  @!P0 FFMA R25, R25, 1.84467440737095516160e+19, RZ ;  /* 0x5f80000019198823 */ /* 0x000fe200000000ff */
[----:B------:R-:W-:Y:S01]  /*1350*/  @!P1 FFMA R6, R0, 1.84467440737095516160e+19, RZ ;  /* 0x5f80000000069823 */ /* 0x000fe200000000ff */
[----:B------:R-:W-:-:S07]  /*1360*/  @!P1 VIADD R3, R3, 0x40 ;  /* 0x0000004003039836 */ /* 0x000fce0000000000 */
.L_x_55:
[----:B------:R-:W-:Y:S01]  /*1370*/  LEA R5, R11, 0xc0800000, 0x17 ;  /* 0xc08000000b057811 */ /* 0x000fe200078eb8ff */
[----:B------:R-:W-:Y:S04]  /*1380*/  BSSY.RECONVERGENT B3, `(.L_x_60) ;  /* 0x0000036000037945 */ /* 0x000fe80003800200 */
[----:B------:R-:W-:Y:S02]  /*1390*/  IMAD.IADD R5, R6, 0x1, -R5 ;  /* 0x0000000106057824 */ /* 0x000fe400078e0a05 */
[----:B------:R-:W-:Y:S02]  /*13a0*/  VIADD R6, R8, 0xffffff81 ;  /* 0xffffff8108067836 */ /* 0x000fe40000000000 */
[----:B------:R-:W0:Y:S01]  /*13b0*/  MUFU.RCP R7, R5 ;  /* 0x0000000500077308 */ /* 0x000e220000001000 */
[----:B------:R-:W-:Y:S01]  /*13c0*/  FADD.FTZ R9, -R5, -RZ ;  /* 0x800000ff05097221 */ /* 0x000fe20000010100 */
[C---:B------:R-:W-:Y:S01]  /*13d0*/  IMAD R0, R6.reuse, -0x800000, R25 ;  /* 0xff80000006007824 */ /* 0x040fe200078e0219 */
[----:B------:R-:W-:-:S04]  /*13e0*/  IADD3 R6, PT, PT, R6, 0x7f, -R11 ;  /* 0x0000007f06067810 */ /* 0x000fc80007ffe80b */
[----:B------:R-:W-:Y:S01]  /*13f0*/  IADD3 R6, PT, PT, R6, R3, RZ ;  /* 0x0000000306067210 */ /* 0x000fe20007ffe0ff */
[----:B0-----:R-:W-:-:S04]  /*1400*/  FFMA R8, R7, R9, 1 ;  /* 0x3f80000007087423 */ /* 0x001fc80000000009 */
        /* <DEDUP_REMOVED lines=37> */
[----:B------:R-:W-:-:S04]  /*1660*/  LOP3.LUT R3, R3, R6, RZ, 0xc0, !PT ;  /* 0x0000000603037212 */ /* 0x000fc800078ec0ff */
[----:B------:R-:W-:-:S04]  /*1670*/  IADD3 R3, PT, PT, R8, R3, RZ ;  /* 0x0000000308037210 */ /* 0x000fc80007ffe0ff */
[----:B------:R-:W-:Y:S01]  /*1680*/  LOP3.LUT R0, R3, R0, RZ, 0xfc, !PT ;  /* 0x0000000003007212 */ /* 0x000fe200078efcff */
[----:B------:R-:W-:Y:S06]  /*1690*/  BRA `(.L_x_63) ;  /* 0x0000000000107947 */ /* 0x000fec0003800000 */
.L_x_62:
[----:B------:R-:W-:-:S04]  /*16a0*/  LOP3.LUT R0, R0, 0x80000000, RZ, 0xc0, !PT ;  /* 0x8000000000007812 */ /* 0x000fc800078ec0ff */
[----:B------:R-:W-:Y:S01]  /*16b0*/  LOP3.LUT R0, R0, 0x7f800000, RZ, 0xfc, !PT ;  /* 0x7f80000000007812 */ /* 0x000fe200078efcff */
[----:B------:R-:W-:Y:S06]  /*16c0*/  BRA `(.L_x_63) ;  /* 0x0000000000047947 */ /* 0x000fec0003800000 */
.L_x_61:
[----:B------:R-:W-:-:S07]  /*16d0*/  IMAD R0, R6, 0x800000, R0 ;  /* 0x0080000006007824 */ /* 0x000fce00078e0200 */
.L_x_63:
[----:B------:R-:W-:Y:S05]  /*16e0*/  BSYNC.RECONVERGENT B3 ;  /* 0x0000000000037941 */ /* 0x000fea0003800200 */
.L_x_60:
[----:B------:R-:W-:Y:S05]  /*16f0*/  BRA `(.L_x_64) ;  /* 0x0000000000207947 */ /* 0x000fea0003800000 */
.L_x_59:
[----:B------:R-:W-:-:S04]  /*1700*/  LOP3.LUT R0, R6, 0x80000000, R25, 0x48, !PT ;  /* 0x8000000006007812 */ /* 0x000fc800078e4819 */
[----:B------:R-:W-:Y:S01]  /*1710*/  LOP3.LUT R0, R0, 0x7f800000, RZ, 0xfc, !PT ;  /* 0x7f80000000007812 */ /* 0x000fe200078efcff */
[----:B------:R-:W-:Y:S06]  /*1720*/  BRA `(.L_x_64) ;  /* 0x0000000000147947 */ /* 0x000fec0003800000 */
.L_x_58:
[----:B------:R-:W-:Y:S01]  /*1730*/  LOP3.LUT R0, R6, 0x80000000, R25, 0x48, !PT ;  /* 0x8000000006007812 */ /* 0x000fe200078e4819 */
[----:B------:R-:W-:Y:S06]  /*1740*/  BRA `(.L_x_64) ;  /* 0x00000000000c7947 */ /* 0x000fec0003800000 */
.L_x_57:
[----:B------:R-:W0:Y:S01]  /*1750*/  MUFU.RSQ R0, -QNAN ;  /* 0xffc0000000007908 */ /* 0x000e220000001400 */
[----:B------:R-:W-:Y:S05]  /*1760*/  BRA `(.L_x_64) ;  /* 0x0000000000047947 */ /* 0x000fea0003800000 */
.L_x_56:
[----:B------:R-:W-:-:S07]  /*1770*/  FADD.FTZ R0, R25, R0 ;  /* 0x0000000019007221 */ /* 0x000fce0000010000 */
.L_x_64:
[----:B------:R-:W-:Y:S05]  /*1780*/  BSYNC.RECONVERGENT B2 ;  /* 0x0000000000027941 */ /* 0x000fea0003800200 */
.L_x_54:
[----:B------:R-:W-:-:S04]  /*1790*/  IMAD.MOV.U32 R5, RZ, RZ, 0x0 ;  /* 0x00000000ff057424 */ /* 0x000fc800078e00ff */
[----:B0-----:R-:W-:Y:S05]  /*17a0*/  RET.REL.NODEC R4 `(_Z18kernel3D_optimizedPKfPfi) ;  /* 0xffffffe804147950 */ /* 0x001fea0003c3ffff */
.L_x_65:
        /* <DEDUP_REMOVED lines=13> */
.L_x_134:


//--------------------- .text._Z18kernel2D_optimizedPKfPfi --------------------------
	.section	.text._Z18kernel2D_optimizedPKfPfi,"ax",@progbits
	.align	128
        .global         _Z18kernel2D_optimizedPKfPfi
        .type           _Z18kernel2D_optimizedPKfPfi,@function
        .size           _Z18kernel2D_optimizedPKfPfi,(.L_x_135 - _Z18kernel2D_optimizedPKfPfi)
        .other          _Z18kernel2D_optimizedPKfPfi,@"STO_CUDA_ENTRY STV_DEFAULT"
_Z18kernel2D_optimizedPKfPfi:
.text._Z18kernel2D_optimizedPKfPfi:
        /* <DEDUP_REMOVED lines=19> */
[--C-:B------:R-:W-:Y:S01]  /*0130*/  IMAD.MOV R7, RZ, RZ, -R3.reuse ;  /* 0x000000ffff077224 */ /* 0x100fe200078e0a03 */
[C---:B------:R-:W-:Y:S01]  /*0140*/  IADD3 R8, PT, PT, -R3.reuse, 0x3, RZ ;  /* 0x0000000303087810 */ /* 0x040fe20007ffe1ff */
[----:B------:R-:W-:Y:S02]  /*0150*/  IMAD.IADD R9, R6, 0x1, -R3 ;  /* 0x0000000106097824 */ /* 0x000fe400078e0a03 */
[----:B------:R-:W-:Y:S01]  /*0160*/  IMAD.IADD R4, R3, 0x1, R4 ;  /* 0x0000000103047824 */ /* 0x000fe200078e0204 */
[----:B------:R-:W-:-:S03]  /*0170*/  MOV R11, R7 ;  /* 0x00000007000b7202 */ /* 0x000fc60000000f00 */
[----:B------:R-:W-:-:S05]  /*0180*/  VIADD R10, R4, 0x1 ;  /* 0x00000001040a7836 */ /* 0x000fca0000000000 */
[C---:B------:R-:W-:Y:S02]  /*0190*/  LOP3.LUT R5, R10.reuse, 0x7, RZ, 0xc0, !PT ;  /* 0x000000070a057812 */ /* 0x040fe400078ec0ff */
[C---:B------:R-:W-:Y:S02]  /*01a0*/  LOP3.LUT R12, R10.reuse, 0xfffffff8, RZ, 0xc0, !PT ;  /* 0xfffffff80a0c7812 */ /* 0x040fe400078ec0ff */
[----:B------:R-:W-:Y:S02]  /*01b0*/  IADD3 R2, PT, PT, R5, -0x1, RZ ;  /* 0xffffffff05027810 */ /* 0x000fe40007ffe0ff */
[----:B------:R-:W-:Y:S01]  /*01c0*/  LOP3.LUT R10, R10, 0x3, RZ, 0xc0, !PT ;  /* 0x000000030a0a7812 */ /* 0x000fe200078ec0ff */
[----:B------:R-:W-:Y:S01]  /*01d0*/  IMAD.MOV R12, RZ, RZ, -R12 ;  /* 0x000000ffff0c7224 */ /* 0x000fe200078e0a0c */
[----:B------:R-:W-:-:S13]  /*01e0*/  ISETP.GE.U32.AND P0, PT, R2, 0x3, PT ;  /* 0x000000030200780c */ /* 0x000fda0003f06070 */
.L_x_72:
[----:B------:R-:W-:Y:S01]  /*01f0*/  ISETP.GE.U32.AND P2, PT, R4, 0x7, PT ;  /* 0x000000070400780c */ /* 0x000fe20003f46070 */
[----:B------:R-:W-:Y:S01]  /*0200*/  IMAD.MOV.U32 R13, RZ, RZ, R7 ;  /* 0x000000ffff0d7224 */ /* 0x000fe200078e0007 */
[----:B------:R-:W-:Y:S02]  /*0210*/  IABS R2, R3 ;  /* 0x0000000300027213 */ /* 0x000fe40000000000 */
[----:B------:R-:W-:Y:S02]  /*0220*/  LEA.HI R14, R0, R11, RZ, 0x1a ;  /* 0x0000000b000e7211 */ /* 0x000fe400078fd0ff */
[C---:B------:R-:W-:Y:S01]  /*0230*/  ISETP.NE.AND P1, PT, R11.reuse, R2, PT ;  /* 0x000000020b00720c */ /* 0x040fe20003f25270 */
[----:B------:R-:W-:-:S06]  /*0240*/  VIADD R11, R11, 0x1 ;  /* 0x000000010b0b7836 */ /* 0x000fcc0000000000 */
[----:B------:R-:W-:Y:S06]  /*0250*/  @!P2 BRA `(.L_x_67) ;  /* 0x000000040084a947 */ /* 0x000fec0003800000 */
[----:B------:R-:W-:Y:S01]  /*0260*/  IMAD R15, R14, 0x40, R9 ;  /* 0x000000400e0f7824 */ /* 0x000fe200078e0209 */
[----:B------:R-:W-:Y:S01]  /*0270*/  MOV R13, R9 ;  /* 0x00000009000d7202 */ /* 0x000fe20000000f00 */
[----:B------:R-:W-:Y:S02]  /*0280*/  IMAD.MOV.U32 R23, RZ, RZ, R12 ;  /* 0x000000ffff177224 */ /* 0x000fe400078e000c */
[----:B------:R-:W-:-:S07]  /*0290*/  IMAD.MOV.U32 R20, RZ, RZ, R8 ;  /* 0x000000ffff147224 */ /* 0x000fce00078e0008 */
.L_x_68:
[----:B------:R-:W-:Y:S01]  /*02a0*/  VIMNMX.U32 R18, PT, PT, R14, R13, !PT ;  /* 0x0000000d0e127248 */ /* 0x000fe20007fe0000 */
[----:B------:R-:W-:Y:S01]  /*02b0*/  IMAD.MOV.U32 R2, RZ, RZ, RZ ;  /* 0x000000ffff027224 */ /* 0x000fe200078e00ff */
[----:B------:R-:W-:Y:S02]  /*02c0*/  VIADDMNMX.U32 R25, R13, 0x1, R14, !PT ;  /* 0x000000010d197846 */ /* 0x000fe4000780000e */
[----:B------:R-:W-:Y:S02]  /*02d0*/  ISETP.GT.U32.AND P2, PT, R18, 0x3f, PT ;  /* 0x0000003f1200780c */ /* 0x000fe40003f44070 */
[----:B------:R-:W-:-:S11]  /*02e0*/  ISETP.GT.U32.AND P3, PT, R25, 0x3f, PT ;  /* 0x0000003f1900780c */ /* 0x000fd60003f64070 */
[----:B------:R-:W0:Y:S01]  /*02f0*/  @!P2 LDC.64 R16, c[0x0][0x380] ;  /* 0x0000e000ff10ab82 */ /* 0x000e220000000a00 */
[----:B------:R-:W-:-:S07]  /*0300*/  VIADDMNMX.U32 R24, R13, 0x2, R14, !PT ;  /* 0x000000020d187846 */ /* 0x000fce000780000e */
[----:B------:R-:W1:Y:S01]  /*0310*/  @!P3 LDC.64 R28, c[0x0][0x380] ;  /* 0x0000e000ff1cbb82 */ /* 0x000e620000000a00 */
[----:B0-----:R-:W-:-:S05]  /*0320*/  @!P2 IMAD.WIDE.U32 R16, R15, 0x4, R16 ;  /* 0x000000040f10a825 */ /* 0x001fca00078e0010 */
[----:B------:R0:W2:Y:S01]  /*0330*/  @!P2 LDG.E R2, desc[UR4][R16.64] ;  /* 0x000000041002a981 */ /* 0x0000a2000c1e1900 */
[----:B------:R-:W-:Y:S01]  /*0340*/  ISETP.GT.U32.AND P2, PT, R24, 0x3f, PT ;  /* 0x0000003f1800780c */ /* 0x000fe20003f44070 */
[----:B------:R-:W-:Y:S01]  /*0350*/  @!P3 VIADD R19, R15, 0x1 ;  /* 0x000000010f13b836 */ /* 0x000fe20000000000 */
[----:B------:R-:W-:-:S03]  /*0360*/  CS2R R26, SRZ ;  /* 0x00000000001a7805 */ /* 0x000fc6000001ff00 */
[----:B-1----:R-:W-:-:S05]  /*0370*/  @!P3 IMAD.WIDE.U32 R28, R19, 0x4, R28 ;  /* 0x00000004131cb825 */ /* 0x002fca00078e001c */
[----:B------:R-:W3:Y:S03]  /*0380*/  @!P3 LDG.E R26, desc[UR4][R28.64] ;  /* 0x000000041c1ab981 */ /* 0x000ee6000c1e1900 */
[----:B0-----:R-:W0:Y:S01]  /*0390*/  @!P2 LDC.64 R16, c[0x0][0x380] ;  /* 0x0000e000ff10ab82 */ /* 0x001e220000000a00 */
[----:B------:R-:W-:-:S05]  /*03a0*/  @!P2 IADD3 R19, PT, PT, R15, 0x2, RZ ;  /* 0x000000020f13a810 */ /* 0x000fca0007ffe0ff */
[----:B0-----:R-:W-:-:S05]  /*03b0*/  @!P2 IMAD.WIDE.U32 R16, R19, 0x4, R16 ;  /* 0x000000041310a825 */ /* 0x001fca00078e0010 */
[----:B------:R0:W4:Y:S01]  /*03c0*/  @!P2 LDG.E R27, desc[UR4][R16.64] ;  /* 0x00000004101ba981 */ /* 0x000122000c1e1900 */
[----:B------:R-:W-:Y:S02]  /*03d0*/  ISETP.GE.U32.AND P4, PT, R18, 0x40, PT ;  /* 0x000000401200780c */ /* 0x000fe40003f86070 */
[----:B------:R-:W-:Y:S01]  /*03e0*/  ISETP.GE.U32.AND P2, PT, R25, 0x40, PT ;  /* 0x000000401900780c */ /* 0x000fe20003f46070 */
[----:B------:R-:W-:Y:S01]  /*03f0*/  VIADD R25, R22, 0x1 ;  /* 0x0000000116197836 */ /* 0x000fe20000000000 */
[----:B0-----:R-:W-:-:S04]  /*0400*/  VIADDMNMX.U32 R16, R13, 0x3, R14, !PT ;  /* 0x000000030d107846 */ /* 0x001fc8000780000e */
[----:B------:R-:W-:-:S05]  /*0410*/  ISETP.GT.U32.AND P3, PT, R16, 0x3f, PT ;  /* 0x0000003f1000780c */ /* 0x000fca0003f64070 */
[----:B------:R-:W-:Y:S02]  /*0420*/  @P4 IMAD.MOV R25, RZ, RZ, R22 ;  /* 0x000000ffff194224 */ /* 0x000fe400078e0216 */
[----:B------:R-:W-:-:S06]  /*0430*/  IMAD.MOV.U32 R22, RZ, RZ, RZ ;  /* 0x000000ffff167224 */ /* 0x000fcc00078e00ff */
[----:B------:R-:W0:Y:S01]  /*0440*/  @!P3 LDC.64 R18, c[0x0][0x380] ;  /* 0x0000e000ff12bb82 */ /* 0x000e220000000a00 */
[----:B------:R-:W-:Y:S01]  /*0450*/  @!P3 VIADD R29, R15, 0x3 ;  /* 0x000000030f1db836 */ /* 0x000fe20000000000 */
[----:B------:R-:W-:Y:S02]  /*0460*/  VIADDMNMX.U32 R17, R13, 0x4, R14, !PT ;  /* 0x000000040d117846 */ /* 0x000fe4000780000e */
[----:B------:R-:W-:Y:S01]  /*0470*/  IADD3 R28, PT, PT, R25, 0x1, RZ ;  /* 0x00000001191c7810 */ /* 0x000fe20007ffe0ff */
[----:B------:R-:W-:Y:S01]  /*0480*/  @P2 IMAD.MOV R28, RZ, RZ, R25 ;  /* 0x000000ffff1c2224 */ /* 0x000fe200078e0219 */
[----:B------:R-:W-:Y:S01]  /*0490*/  ISETP.GE.U32.AND P4, PT, R24, 0x40, PT ;  /* 0x000000401800780c */ /* 0x000fe20003f86070 */
[----:B0-----:R-:W-:-:S05]  /*04a0*/  @!P3 IMAD.WIDE.U32 R18, R29, 0x4, R18 ;  /* 0x000000041d12b825 */ /* 0x001fca00078e0012 */
[----:B------:R0:W5:Y:S01]  /*04b0*/  @!P3 LDG.E R22, desc[UR4][R18.64] ;  /* 0x000000041216b981 */ /* 0x000162000c1e1900 */
[----:B------:R-:W-:Y:S02]  /*04c0*/  ISETP.GT.U32.AND P3, PT, R17, 0x3f, PT ;  /* 0x0000003f1100780c */ /* 0x000fe40003f64070 */
[----:B------:R-:W-:Y:S01]  /*04d0*/  ISETP.GE.U32.AND P2, PT, R16, 0x40, PT ;  /* 0x000000401000780c */ /* 0x000fe20003f46070 */
[----:B------:R-:W-:-:S03]  /*04e0*/  VIADD R16, R28, 0x1 ;  /* 0x000000011c107836 */ /* 0x000fc60000000000 */
[----:B------:R-:W-:Y:S02]  /*04f0*/  @P4 IMAD.MOV R16, RZ, RZ, R28 ;  /* 0x000000ffff104224 */ /* 0x000fe400078e021c */
[----:B0-----:R-:W-:-:S05]  /*0500*/  HFMA2 R18, -RZ, RZ, 0, 0 ;  /* 0x00000000ff127431 */ /* 0x001fca00000001ff */
[----:B------:R-:W0:Y:S01]  /*0510*/  @!P3 LDC.64 R24, c[0x0][0x380] ;  /* 0x0000e000ff18bb82 */ /* 0x000e220000000a00 */
[----:B------:R-:W-:Y:S01]  /*0520*/  @!P3 VIADD R29, R15, 0x4 ;  /* 0x000000040f1db836 */ /* 0x000fe20000000000 */
[----:B------:R-:W-:Y:S01]  /*0530*/  VIADDMNMX.U32 R19, R13, 0x5, R14, !PT ;  /* 0x000000050d137846 */ /* 0x000fe2000780000e */
[----:B------:R-:W-:Y:S01]  /*0540*/  VIADD R28, R16, 0x1 ;  /* 0x00000001101c7836 */ /* 0x000fe20000000000 */
[----:B------:R-:W-:Y:S01]  /*0550*/  ISETP.GE.U32.AND P4, PT, R17, 0x40, PT ;  /* 0x000000401100780c */ /* 0x000fe20003f86070 */
[----:B------:R-:W-:Y:S02]  /*0560*/  @P2 IMAD.MOV R28, RZ, RZ, R16 ;  /* 0x000000ffff1c2224 */ /* 0x000fe400078e0210 */
[----:B0-----:R-:W-:-:S05]  /*0570*/  @!P3 IMAD.WIDE.U32 R24, R29, 0x4, R24 ;  /* 0x000000041d18b825 */ /* 0x001fca00078e0018 */
[----:B------:R0:W5:Y:S01]  /*0580*/  @!P3 LDG.E R18, desc[UR4][R24.64] ;  /* 0x000000041812b981 */ /* 0x000162000c1e1900 */
[C---:B------:R-:W-:Y:S02]  /*0590*/  ISETP.GT.U32.AND P3, PT, R19.reuse, 0x3f, PT ;  /* 0x0000003f1300780c */ /* 0x040fe40003f64070 */
[----:B------:R-:W-:Y:S01]  /*05a0*/  ISETP.GE.U32.AND P2, PT, R19, 0x40, PT ;  /* 0x000000401300780c */ /* 0x000fe20003f46070 */
[----:B------:R-:W-:Y:S02]  /*05b0*/  VIADD R19, R28, 0x1 ;  /* 0x000000011c137836 */ /* 0x000fe40000000000 */
[----:B------:R-:W-:Y:S02]  /*05c0*/  @P4 IMAD.MOV R19, RZ, RZ, R28 ;  /* 0x000000ffff134224 */ /* 0x000fe400078e021c */
[----:B------:R-:W-:-:S06]  /*05d0*/  IMAD.MOV.U32 R28, RZ, RZ, RZ ;  /* 0x000000ffff1c7224 */ /* 0x000fcc00078e00ff */
[----:B------:R-:W0:Y:S01]  /*05e0*/  @!P3 LDC.64 R16, c[0x0][0x380] ;  /* 0x0000e000ff10bb82 */ /* 0x000e220000000a00 */
[----:B------:R-:W-:-:S05]  /*05f0*/  @!P3 IADD3 R29, PT, PT, R15, 0x5, RZ ;  /* 0x000000050f1db810 */ /* 0x000fca0007ffe0ff */
[----:B0-----:R-:W-:Y:S01]  /*0600*/  @!P3 IMAD.WIDE.U32 R24, R29, 0x4, R16 ;  /* 0x000000041d18b825 */ /* 0x001fe200078e0010 */
[----:B------:R-:W-:-:S04]  /*0610*/  VIADDMNMX.U32 R16, R13, 0x6, R14, !PT ;  /* 0x000000060d107846 */ /* 0x000fc8000780000e */
[C---:B------:R-:W-:Y:S01]  /*0620*/  ISETP.GT.U32.AND P4, PT, R16.reuse, 0x3f, PT ;  /* 0x0000003f1000780c */ /* 0x040fe20003f84070 */
[----:B------:R0:W5:Y:S01]  /*0630*/  @!P3 LDG.E R28, desc[UR4][R24.64] ;  /* 0x00000004181cb981 */ /* 0x000162000c1e1900 */
[----:B------:R-:W-:-:S11]  /*0640*/  ISETP.GE.U32.AND P3, PT, R16, 0x40, PT ;  /* 0x000000401000780c */ /* 0x000fd60003f66070 */
[----:B------:R-:W1:Y:S01]  /*0650*/  @!P4 LDC.64 R16, c[0x0][0x380] ;  /* 0x0000e000ff10cb82 */ /* 0x000e620000000a00 */
[----:B--2---:R-:W-:Y:S01]  /*0660*/  FADD R29, R2, R21 ;  /* 0x00000015021d7221 */ /* 0x004fe20000000000 */
[----:B------:R-:W-:Y:S02]  /*0670*/  @!P4 VIADD R21, R15, 0x6 ;  /* 0x000000060f15c836 */ /* 0x000fe40000000000 */
[----:B------:R-:W-:Y:S02]  /*0680*/  IMAD.MOV.U32 R2, RZ, RZ, RZ ;  /* 0x000000ffff027224 */ /* 0x000fe400078e00ff */
[----:B-1----:R-:W-:Y:S01]  /*0690*/  @!P4 IMAD.WIDE.U32 R16, R21, 0x4, R16 ;  /* 0x000000041510c825 */ /* 0x002fe200078e0010 */
[----:B------:R-:W-:-:S04]  /*06a0*/  VIADDMNMX.U32 R21, R13, 0x7, R14, !PT ;  /* 0x000000070d157846 */ /* 0x000fc8000780000e */
[----:B------:R1:W2:Y:S01]  /*06b0*/  @!P4 LDG.E R2, desc[UR4][R16.64] ;  /* 0x000000041002c981 */ /* 0x0002a2000c1e1900 */
[----:B------:R-:W-:Y:S01]  /*06c0*/  ISETP.GT.U32.AND P4, PT, R21, 0x3f, PT ;  /* 0x0000003f1500780c */ /* 0x000fe20003f84070 */
[----:B---3--:R-:W-:-:S12]  /*06d0*/  FADD R26, R29, R26 ;  /* 0x0000001a1d1a7221 */ /* 0x008fd80000000000 */
[----:B0-----:R-:W0:Y:S01]  /*06e0*/  @!P4 LDC.64 R24, c[0x0][0x380] ;  /* 0x0000e000ff18cb82 */ /* 0x001e220000000a00 */
[----:B----4-:R-:W-:Y:S01]  /*06f0*/  FADD R29, R26, R27 ;  /* 0x0000001b1a1d7221 */ /* 0x010fe20000000000 */
[----:B------:R-:W-:Y:S01]  /*0700*/  @!P4 VIADD R27, R15, 0x7 ;  /* 0x000000070f1bc836 */ /* 0x000fe20000000000 */
[----:B------:R-:W-:-:S03]  /*0710*/  MOV R26, RZ ;  /* 0x000000ff001a7202 */ /* 0x000fc60000000f00 */
[----:B0-----:R-:W-:-:S05]  /*0720*/  @!P4 IMAD.WIDE.U32 R24, R27, 0x4, R24 ;  /* 0x000000041b18c825 */ /* 0x001fca00078e0018 */
[----:B------:R-:W3:Y:S01]  /*0730*/  @!P4 LDG.E R26, desc[UR4][R24.64] ;  /* 0x00000004181ac981 */ /* 0x000ee2000c1e1900 */
[----:B------:R-:W-:Y:S01]  /*0740*/  IADD3 R23, PT, PT, R23, 0x8, RZ ;  /* 0x0000000817177810 */ /* 0x000fe20007ffe0ff */
[----:B-1----:R-:W-:Y:S01]  /*0750*/  VIADD R16, R19, 0x1 ;  /* 0x0000000113107836 */ /* 0x002fe20000000000 */
[----:B------:R-:W-:Y:S01]  /*0760*/  ISETP.GE.U32.AND P4, PT, R21, 0x40, PT ;  /* 0x000000401500780c */ /* 0x000fe20003f86070 */
[----:B------:R-:W-:Y:S01]  /*0770*/  @P2 IMAD.MOV R16, RZ, RZ, R19 ;  /* 0x000000ffff102224 */ /* 0x000fe200078e0213 */
[----:B------:R-:W-:Y:S01]  /*0780*/  ISETP.NE.AND P2, PT, R23, RZ, PT ;  /* 0x000000ff1700720c */ /* 0x000fe20003f45270 */
[----:B------:R-:W-:Y:S01]  /*0790*/  VIADD R20, R20, 0x8 ;  /* 0x0000000814147836 */ /* 0x000fe20000000000 */
[----:B------:R-:W-:Y:S01]  /*07a0*/  IADD3 R15, PT, PT, R15, 0x8, RZ ;  /* 0x000000080f0f7810 */ /* 0x000fe20007ffe0ff */
[----:B------:R-:W-:Y:S02]  /*07b0*/  VIADD R17, R16, 0x1 ;  /* 0x0000000110117836 */ /* 0x000fe40000000000 */
[----:B------:R-:W-:-:S02]  /*07c0*/  @P3 IMAD.MOV R17, RZ, RZ, R16 ;  /* 0x000000ffff113224 */ /* 0x000fc400078e0210 */
[----:B------:R-:W-:Y:S02]  /*07d0*/  VIADD R13, R13, 0x8 ;  /* 0x000000080d0d7836 */ /* 0x000fe40000000000 */
[----:B-----5:R-:W-:Y:S01]  /*07e0*/  FADD R29, R29, R22 ;  /* 0x000000161d1d7221 */ /* 0x020fe20000000000 */
[----:B------:R-:W-:Y:S02]  /*07f0*/  VIADD R22, R17, 0x1 ;  /* 0x0000000111167836 */ /* 0x000fe40000000000 */
[----:B------:R-:W-:Y:S02]  /*0800*/  @P4 IMAD.MOV R22, RZ, RZ, R17 ;  /* 0x000000ffff164224 */ /* 0x000fe400078e0211 */
[----:B------:R-:W-:-:S04]  /*0810*/  FADD R29, R29, R18 ;  /* 0x000000121d1d7221 */ /* 0x000fc80000000000 */
[----:B------:R-:W-:-:S04]  /*0820*/  FADD R29, R29, R28 ;  /* 0x0000001c1d1d7221 */ /* 0x000fc80000000000 */
[----:B--2---:R-:W-:-:S04]  /*0830*/  FADD R29, R29, R2 ;  /* 0x000000021d1d7221 */ /* 0x004fc80000000000 */
[----:B---3--:R-:W-:Y:S01]  /*0840*/  FADD R21, R29, R26 ;  /* 0x0000001a1d157221 */ /* 0x008fe20000000000 */
[----:B------:R-:W-:Y:S06]  /*0850*/  @P2 BRA `(.L_x_68) ;  /* 0xfffffff800902947 */ /* 0x000fec000383ffff */
[----:B------:R-:W-:-:S07]  /*0860*/  VIADD R13, R20, 0xfffffffd ;  /* 0xfffffffd140d7836 */ /* 0x000fce0000000000 */
.L_x_67:
[----:B------:R-:W-:-:S13]  /*0870*/  ISETP.NE.AND P2, PT, R5, RZ, PT ;  /* 0x000000ff0500720c */ /* 0x000fda0003f45270 */
[----:B------:R-:W-:Y:S05]  /*0880*/  @!P2 BRA `(.L_x_69) ;  /* 0x000000040078a947 */ /* 0x000fea0003800000 */
[----:B------:R-:W-:Y:S01]  /*0890*/  ISETP.NE.AND P2, PT, R10, RZ, PT ;  /* 0x000000ff0a00720c */ /* 0x000fe20003f45270 */
[----:B------:R-:W-:-:S12]  /*08a0*/  @!P0 BRA `(.L_x_70) ;  /* 0x0000000000c48947 */ /* 0x000fd80003800000 */
[----:B------:R-:W-:Y:S02]  /*08b0*/  IMAD.IADD R15, R6, 0x1, R13 ;  /* 0x00000001060f7824 */ /* 0x000fe400078e020d */
[----:B------:R-:W-:Y:S02]  /*08c0*/  IMAD.MOV.U32 R28, RZ, RZ, RZ ;  /* 0x000000ffff1c7224 */ /* 0x000fe400078e00ff */
[C---:B------:R-:W-:Y:S01]  /*08d0*/  VIADD R25, R15.reuse, 0x1 ;  /* 0x000000010f197836 */ /* 0x040fe20000000000 */
[----:B------:R-:W-:Y:S01]  /*08e0*/  VIMNMX.U32 R2, PT, PT, R14, R15, !PT ;  /* 0x0000000f0e027248 */ /* 0x000fe20007fe0000 */
[----:B------:R-:W-:-:S03]  /*08f0*/  VIADD R23, R15, 0x2 ;  /* 0x000000020f177836 */ /* 0x000fc60000000000 */
[----:B------:R-:W-:Y:S02]  /*0900*/  ISETP.GT.U32.AND P4, PT, R2, 0x3f, PT ;  /* 0x0000003f0200780c */ /* 0x000fe40003f84070 */
[C---:B------:R-:W-:Y:S02]  /*0910*/  VIMNMX.U32 R24, PT, PT, R14.reuse, R25, !PT ;  /* 0x000000190e187248 */ /* 0x040fe40007fe0000 */
[----:B------:R-:W-:Y:S02]  /*0920*/  VIMNMX.U32 R20, PT, PT, R14, R23, !PT ;  /* 0x000000170e147248 */ /* 0x000fe40007fe0000 */
[----:B------:R-:W-:Y:S02]  /*0930*/  ISETP.GT.U32.AND P5, PT, R24, 0x3f, PT ;  /* 0x0000003f1800780c */ /* 0x000fe40003fa4070 */
[----:B------:R-:W-:-:S05]  /*0940*/  ISETP.GT.U32.AND P3, PT, R20, 0x3f, PT ;  /* 0x0000003f1400780c */ /* 0x000fca0003f64070 */
[----:B------:R-:W0:Y:S01]  /*0950*/  @!P4 LDC.64 R16, c[0x0][0x380] ;  /* 0x0000e000ff10cb82 */ /* 0x000e220000000a00 */
[----:B------:R-:W-:-:S07]  /*0960*/  @!P4 LEA R27, R14, R15, 0x6 ;  /* 0x0000000f0e1bc211 */ /* 0x000fce00078e30ff */
[----:B------:R-:W1:Y:S01]  /*0970*/  @!P5 LDC.64 R18, c[0x0][0x380] ;  /* 0x0000e000ff12db82 */ /* 0x000e620000000a00 */
[----:B------:R-:W-:-:S05]  /*0980*/  VIADD R29, R15, 0x3 ;  /* 0x000000030f1d7836 */ /* 0x000fca0000000000 */
[C---:B------:R-:W-:Y:S01]  /*0990*/  VIMNMX.U32 R15, PT, PT, R14.reuse, R29, !PT ;  /* 0x0000001d0e0f7248 */ /* 0x040fe20007fe0000 */
[----:B0-----:R-:W-:Y:S02]  /*09a0*/  @!P4 IMAD.WIDE.U32 R26, R27, 0x4, R16 ;  /* 0x000000041b1ac825 */ /* 0x001fe400078e0010 */
[----:B------:R-:W0:Y:S02]  /*09b0*/  @!P3 LDC.64 R16, c[0x0][0x380] ;  /* 0x0000e000ff10bb82 */ /* 0x000e240000000a00 */
[C---:B------:R-:W-:Y:S01]  /*09c0*/  @!P5 IMAD R25, R14.reuse, 0x40, R25 ;  /* 0x000000400e19d824 */ /* 0x040fe200078e0219 */
[----:B------:R-:W2:Y:S01]  /*09d0*/  @!P4 LDG.E R28, desc[UR4][R26.64] ;  /* 0x000000041a1cc981 */ /* 0x000ea2000c1e1900 */
[----:B------:R-:W-:Y:S02]  /*09e0*/  ISETP.GT.U32.AND P4, PT, R15, 0x3f, PT ;  /* 0x0000003f0f00780c */ /* 0x000fe40003f84070 */
[----:B-1----:R-:W-:Y:S01]  /*09f0*/  @!P5 IMAD.WIDE.U32 R18, R25, 0x4, R18 ;  /* 0x000000041912d825 */ /* 0x002fe200078e0012 */
[----:B------:R-:W-:-:S03]  /*0a00*/  @!P3 LEA R23, R14, R23, 0x6 ;  /* 0x000000170e17b211 */ /* 0x000fc600078e30ff */
[----:B------:R-:W-:-:S06]  /*0a10*/  IMAD.MOV.U32 R25, RZ, RZ, RZ ;  /* 0x000000ffff197224 */ /* 0x000fcc00078e00ff */
[----:B------:R0:W3:Y:S02]  /*0a20*/  @!P5 LDG.E R25, desc[UR4][R18.64] ;  /* 0x000000041219d981 */ /* 0x0000e4000c1e1900 */
[----:B0-----:R-:W-:Y:S02]  /*0a30*/  @!P3 IMAD.WIDE.U32 R18, R23, 0x4, R16 ;  /* 0x000000041712b825 */ /* 0x001fe400078e0010 */
[----:B------:R-:W0:Y:S02]  /*0a40*/  @!P4 LDC.64 R16, c[0x0][0x380] ;  /* 0x0000e000ff10cb82 */ /* 0x000e240000000a00 */
[----:B------:R-:W-:Y:S02]  /*0a50*/  IMAD.MOV.U32 R23, RZ, RZ, RZ ;  /* 0x000000ffff177224 */ /* 0x000fe400078e00ff */
[----:B------:R-:W-:Y:S02]  /*0a60*/  @!P4 IMAD R29, R14, 0x40, R29 ;  /* 0x000000400e1dc824 */ /* 0x000fe400078e021d */
[----:B------:R-:W-:-:S02]  /*0a70*/  IMAD.MOV.U32 R26, RZ, RZ, RZ ;  /* 0x000000ffff1a7224 */ /* 0x000fc400078e00ff */
[----:B------:R1:W4:Y:S01]  /*0a80*/  @!P3 LDG.E R23, desc[UR4][R18.64] ;  /* 0x000000041217b981 */ /* 0x000322000c1e1900 */
[----:B0-----:R-:W-:-:S05]  /*0a90*/  @!P4 IMAD.WIDE.U32 R16, R29, 0x4, R16 ;  /* 0x000000041d10c825 */ /* 0x001fca00078e0010 */
[----:B------:R-:W5:Y:S01]  /*0aa0*/  @!P4 LDG.E R26, desc[UR4][R16.64] ;  /* 0x00000004101ac981 */ /* 0x000f62000c1e1900 */
[----:B------:R-:W-:Y:S01]  /*0ab0*/  ISETP.GE.U32.AND P3, PT, R2, 0x40, PT ;  /* 0x000000400200780c */ /* 0x000fe20003f66070 */
[----:B------:R-:W-:Y:S01]  /*0ac0*/  VIADD R2, R22, 0x1 ;  /* 0x0000000116027836 */ /* 0x000fe20000000000 */
[----:B------:R-:W-:Y:S01]  /*0ad0*/  ISETP.GE.U32.AND P4, PT, R24, 0x40, PT ;  /* 0x000000401800780c */ /* 0x000fe20003f86070 */
[----:B------:R-:W-:-:S10]  /*0ae0*/  VIADD R13, R13, 0x4 ;  /* 0x000000040d0d7836 */ /* 0x000fd40000000000 */
[----:B------:R-:W-:Y:S02]  /*0af0*/  @P3 IADD3 R2, PT, PT, R22, RZ, RZ ;  /* 0x000000ff16023210 */ /* 0x000fe40007ffe0ff */
[----:B------:R-:W-:-:S03]  /*0b00*/  ISETP.GE.U32.AND P3, PT, R20, 0x40, PT ;  /* 0x000000401400780c */ /* 0x000fc60003f66070 */
[----:B-1----:R-:W-:Y:S02]  /*0b10*/  VIADD R18, R2, 0x1 ;  /* 0x0000000102127836 */ /* 0x002fe40000000000 */
[----:B------:R-:W-:Y:S01]  /*0b20*/  @P4 IMAD.MOV R18, RZ, RZ, R2 ;  /* 0x000000ffff124224 */ /* 0x000fe200078e0202 */
[----:B------:R-:W-:-:S03]  /*0b30*/  ISETP.GE.U32.AND P4, PT, R15, 0x40, PT ;  /* 0x000000400f00780c */ /* 0x000fc60003f86070 */
[----:B------:R-:W-:-:S04]  /*0b40*/  VIADD R2, R18, 0x1 ;  /* 0x0000000112027836 */ /* 0x000fc80000000000 */
[----:B------:R-:W-:-:S05]  /*0b50*/  @P3 IADD3 R2, PT, PT, R18, RZ, RZ ;  /* 0x000000ff12023210 */ /* 0x000fca0007ffe0ff */
[----:B------:R-:W-:Y:S02]  /*0b60*/  VIADD R22, R2, 0x1 ;  /* 0x0000000102167836 */ /* 0x000fe40000000000 */
[----:B------:R-:W-:Y:S02]  /*0b70*/  @P4 IMAD.MOV R22, RZ, RZ, R2 ;  /* 0x000000ffff164224 */ /* 0x000fe400078e0202 */
[----:B--2---:R-:W-:-:S04]  /*0b80*/  FADD R28, R21, R28 ;  /* 0x0000001c151c7221 */ /* 0x004fc80000000000 */
[----:B---3--:R-:W-:-:S04]  /*0b90*/  FADD R28, R28, R25 ;  /* 0x000000191c1c7221 */ /* 0x008fc80000000000 */
[----:B----4-:R-:W-:-:S04]  /*0ba0*/  FADD R23, R28, R23 ;  /* 0x000000171c177221 */ /* 0x010fc80000000000 */
[----:B-----5:R-:W-:-:S07]  /*0bb0*/  FADD R21, R23, R26 ;  /* 0x0000001a17157221 */ /* 0x020fce0000000000 */
.L_x_70:
[----:B------:R-:W-:Y:S05]  /*0bc0*/  @!P2 BRA `(.L_x_69) ;  /* 0x0000000000a8a947 */ /* 0x000fea0003800000 */
[----:B------:R-:W-:Y:S02]  /*0bd0*/  ISETP.NE.AND P3, PT, R10, 0x1, PT ;  /* 0x000000010a00780c */ /* 0x000fe40003f65270 */
[----:B------:R-:W-:-:S11]  /*0be0*/  LOP3.LUT P2, RZ, R4, 0x1, RZ, 0xc0, !PT ;  /* 0x0000000104ff7812 */ /* 0x000fd6000784c0ff */
[----:B------:R-:W-:Y:S05]  /*0bf0*/  @!P3 BRA `(.L_x_71) ;  /* 0x000000000064b947 */ /* 0x000fea0003800000 */
[----:B------:R-:W-:Y:S01]  /*0c00*/  IADD3 R15, PT, PT, R6, R13, RZ ;  /* 0x0000000d060f7210 */ /* 0x000fe20007ffe0ff */
[----:B------:R-:W-:Y:S02]  /*0c10*/  HFMA2 R2, -RZ, RZ, 0, 0 ;  /* 0x00000000ff027431 */ /* 0x000fe400000001ff */
[----:B------:R-:W-:Y:S01]  /*0c20*/  IMAD.MOV.U32 R20, RZ, RZ, RZ ;  /* 0x000000ffff147224 */ /* 0x000fe200078e00ff */
[----:B------:R-:W-:Y:S01]  /*0c30*/  VIMNMX.U32 R24, PT, PT, R14, R15, !PT ;  /* 0x0000000f0e187248 */ /* 0x000fe20007fe0000 */
[----:B------:R-:W-:-:S03]  /*0c40*/  VIADD R23, R15, 0x1 ;  /* 0x000000010f177836 */ /* 0x000fc60000000000 */
[----:B------:R-:W-:Y:S02]  /*0c50*/  ISETP.GT.U32.AND P3, PT, R24, 0x3f, PT ;  /* 0x0000003f1800780c */ /* 0x000fe40003f64070 */
[----:B------:R-:W-:-:S04]  /*0c60*/  VIMNMX.U32 R25, PT, PT, R14, R23, !PT ;  /* 0x000000170e197248 */ /* 0x000fc80007fe0000 */
[----:B------:R-:W-:-:S07]  /*0c70*/  ISETP.GT.U32.AND P4, PT, R25, 0x3f, PT ;  /* 0x0000003f1900780c */ /* 0x000fce0003f84070 */
[----:B------:R-:W0:Y:S01]  /*0c80*/  @!P3 LDC.64 R18, c[0x0][0x380] ;  /* 0x0000e000ff12bb82 */ /* 0x000e220000000a00 */
[----:B------:R-:W-:-:S05]  /*0c90*/  @!P3 IMAD R15, R14, 0x40, R15 ;  /* 0x000000400e0fb824 */ /* 0x000fca00078e020f */
[----:B------:R-:W-:Y:S02]  /*0ca0*/  @!P4 IMAD R23, R14, 0x40, R23 ;  /* 0x000000400e17c824 */ /* 0x000fe400078e0217 */
[----:B------:R-:W1:Y:S01]  /*0cb0*/  @!P4 LDC.64 R16, c[0x0][0x380] ;  /* 0x0000e000ff10cb82 */ /* 0x000e620000000a00 */
[----:B0-----:R-:W-:-:S05]  /*0cc0*/  @!P3 IMAD.WIDE.U32 R18, R15, 0x4, R18 ;  /* 0x000000040f12b825 */ /* 0x001fca00078e0012 */
[----:B------:R-:W2:Y:S01]  /*0cd0*/  @!P3 LDG.E R2, desc[UR4][R18.64] ;  /* 0x000000041202b981 */ /* 0x000ea2000c1e1900 */
[----:B-1----:R-:W-:-:S05]  /*0ce0*/  @!P4 IMAD.WIDE.U32 R16, R23, 0x4, R16 ;  /* 0x000000041710c825 */ /* 0x002fca00078e0010 */
[----:B------:R-:W3:Y:S01]  /*0cf0*/  @!P4 LDG.E R20, desc[UR4][R16.64] ;  /* 0x000000041014c981 */ /* 0x000ee2000c1e1900 */
[----:B------:R-:W-:Y:S02]  /*0d00*/  ISETP.GE.U32.AND P3, PT, R24, 0x40, PT ;  /* 0x000000401800780c */ /* 0x000fe40003f66070 */
[----:B------:R-:W-:Y:S01]  /*0d10*/  ISETP.GE.U32.AND P4, PT, R25, 0x40, PT ;  /* 0x000000401900780c */ /* 0x000fe20003f86070 */
[----:B------:R-:W-:Y:S02]  /*0d20*/  VIADD R15, R22, 0x1 ;  /* 0x00000001160f7836 */ /* 0x000fe40000000000 */
[----:B------:R-:W-:-:S08]  /*0d30*/  VIADD R13, R13, 0x2 ;  /* 0x000000020d0d7836 */ /* 0x000fd00000000000 */
[----:B------:R-:W-:-:S05]  /*0d40*/  @P3 IMAD.MOV R15, RZ, RZ, R22 ;  /* 0x000000ffff0f3224 */ /* 0x000fca00078e0216 */
[----:B------:R-:W-:Y:S01]  /*0d50*/  IADD3 R22, PT, PT, R15, 0x1, RZ ;  /* 0x000000010f167810 */ /* 0x000fe20007ffe0ff */
[----:B------:R-:W-:Y:S02]  /*0d60*/  @P4 IMAD.MOV R22, RZ, RZ, R15 ;  /* 0x000000ffff164224 */ /* 0x000fe400078e020f */
[----:B--2---:R-:W-:-:S04]  /*0d70*/  FADD R21, R21, R2 ;  /* 0x0000000215157221 */ /* 0x004fc80000000000 */
[----:B---3--:R-:W-:-:S07]  /*0d80*/  FADD R21, R21, R20 ;  /* 0x0000001415157221 */ /* 0x008fce0000000000 */
.L_x_71:
[----:B------:R-:W-:Y:S05]  /*0d90*/  @P2 BRA `(.L_x_69) ;  /* 0x0000000000342947 */ /* 0x000fea0003800000 */
[----:B------:R-:W-:Y:S02]  /*0da0*/  IMAD.IADD R13, R6, 0x1, R13 ;  /* 0x00000001060d7824 */ /* 0x000fe400078e020d */
[----:B------:R-:W-:-:S03]  /*0db0*/  IMAD.MOV.U32 R2, RZ, RZ, RZ ;  /* 0x000000ffff027224 */ /* 0x000fc600078e00ff */
[----:B------:R-:W-:-:S04]  /*0dc0*/  VIMNMX.U32 R15, PT, PT, R14, R13, !PT ;  /* 0x0000000d0e0f7248 */ /* 0x000fc80007fe0000 */
[----:B------:R-:W-:-:S13]  /*0dd0*/  ISETP.GT.U32.AND P2, PT, R15, 0x3f, PT ;  /* 0x0000003f0f00780c */ /* 0x000fda0003f44070 */
[----:B------:R-:W0:Y:S01]  /*0de0*/  @!P2 LDC.64 R16, c[0x0][0x380] ;  /* 0x0000e000ff10ab82 */ /* 0x000e220000000a00 */
[----:B------:R-:W-:-:S05]  /*0df0*/  @!P2 LEA R13, R14, R13, 0x6 ;  /* 0x0000000d0e0da211 */ /* 0x000fca00078e30ff */
[----:B0-----:R-:W-:-:S05]  /*0e00*/  @!P2 IMAD.WIDE.U32 R16, R13, 0x4, R16 ;  /* 0x000000040d10a825 */ /* 0x001fca00078e0010 */
[----:B------:R-:W2:Y:S01]  /*0e10*/  @!P2 LDG.E R2, desc[UR4][R16.64] ;  /* 0x000000041002a981 */ /* 0x000ea2000c1e1900 */
[----:B------:R-:W-:Y:S01]  /*0e20*/  ISETP.GE.U32.AND P2, PT, R15, 0x40, PT ;  /* 0x000000400f00780c */ /* 0x000fe20003f46070 */
[----:B------:R-:W-:-:S12]  /*0e30*/  VIADD R13, R22, 0x1 ;  /* 0x00000001160d7836 */ /* 0x000fd80000000000 */
[----:B------:R-:W-:-:S05]  /*0e40*/  @P2 IMAD.MOV R13, RZ, RZ, R22 ;  /* 0x000000ffff0d2224 */ /* 0x000fca00078e0216 */
[----:B------:R-:W-:Y:S01]  /*0e50*/  MOV R22, R13 ;  /* 0x0000000d00167202 */ /* 0x000fe20000000f00 */
[----:B--2---:R-:W-:-:S07]  /*0e60*/  FADD R21, R21, R2 ;  /* 0x0000000215157221 */ /* 0x004fce0000000000 */
.L_x_69:
[----:B------:R-:W-:Y:S05]  /*0e70*/  @P1 BRA `(.L_x_72) ;  /* 0xfffffff000dc1947 */ /* 0x000fea000383ffff */
[----:B------:R-:W-:-:S07]  /*0e80*/  I2FP.F32.S32 R22, R22 ;  /* 0x0000001600167245 */ /* 0x000fce0000201400 */
.L_x_66:
        /* <DEDUP_REMOVED lines=10> */
[----:B------:R-:W-:-:S07]  /*0f30*/  MOV R4, 0xf50 ;  /* 0x00000f5000047802 */ /* 0x000fce0000000f00 */
[----:B------:R-:W-:Y:S05]  /*0f40*/  CALL.REL.NOINC `($__internal_3_$__cuda_sm3x_div_rn_noftz_f32_slowpath) ;  /* 0x0000000000187944 */ /* 0x000fea0003c00000 */
[----:B------:R-:W-:-:S07]  /*0f50*/  IMAD.MOV.U32 R5, RZ, RZ, R2 ;  /* 0x000000ffff057224 */ /* 0x000fce00078e0002 */
.L_x_74:
[----:B------:R-:W-:Y:S05]  /*0f60*/  BSYNC.RECONVERGENT B0 ;  /* 0x0000000000007941 */ /* 0x000fea0003800200 */
.L_x_73:
[----:B------:R-:W0:Y:S02]  /*0f70*/  LDC.64 R2, c[0x0][0x388] ;  /* 0x0000e200ff027b82 */ /* 0x000e240000000a00 */
[----:B0-----:R-:W-:-:S05]  /*0f80*/  IMAD.WIDE.U32 R2, R0, 0x4, R2 ;  /* 0x0000000400027825 */ /* 0x001fca00078e0002 */
[----:B------:R-:W-:Y:S01]  /*0f90*/  STG.E desc[UR4][R2.64], R5 ;  /* 0x0000000502007986 */ /* 0x000fe2000c101904 */
[----:B------:R-:W-:Y:S05]  /*0fa0*/  EXIT ;  /* 0x000000000000794d */ /* 0x000fea0003800000 */
        .weak           $__internal_3_$__cuda_sm3x_div_rn_noftz_f32_slowpath
        .type           $__internal_3_$__cuda_sm3x_div_rn_noftz_f32_slowpath,@function
        .size           $__internal_3_$__cuda_sm3x_div_rn_noftz_f32_slowpath,(.L_x_135 - $__internal_3_$__cuda_sm3x_div_rn_noftz_f32_slowpath)
$__internal_3_$__cuda_sm3x_div_rn_noftz_f32_slowpath:
[----:B------:R-:W-:Y:S01]  /*0fb0*/  SHF.R.U32.HI R5, RZ, 0x17, R2 ;  /* 0x00000017ff057819 */ /* 0x000fe20000011602 */
[----:B------:R-:W-:Y:S01]  /*0fc0*/  BSSY.RECONVERGENT B1, `(.L_x_75) ;  /* 0x0000062000017945 */ /* 0x000fe20003800200 */
[----:B------:R-:W-:Y:S02]  /*0fd0*/  SHF.R.U32.HI R3, RZ, 0x17, R21 ;  /* 0x00000017ff037819 */ /* 0x000fe40000011615 */
[----:B------:R-:W-:Y:S02]  /*0fe0*/  LOP3.LUT R11, R5, 0xff, RZ, 0xc0, !PT ;  /* 0x000000ff050b7812 */ /* 0x000fe400078ec0ff */
[----:B------:R-:W-:-:S03]  /*0ff0*/  LOP3.LUT R6, R3, 0xff, RZ, 0xc0, !PT ;  /* 0x000000ff03067812 */ /* 0x000fc600078ec0ff */
[----:B------:R-:W-:Y:S01]  /*1000*/  VIADD R7, R11, 0xffffffff ;  /* 0xffffffff0b077836 */ /* 0x000fe20000000000 */
[----:B------:R-:W-:-:S04]  /*1010*/  IADD3 R5, PT, PT, R6, -0x1, RZ ;  /* 0xffffffff06057810 */ /* 0x000fc80007ffe0ff */
        /* <DEDUP_REMOVED lines=27> */
.L_x_76:
[----:B------:R-:W-:Y:S01]  /*11d0*/  LEA R5, R11, 0xc0800000, 0x17 ;  /* 0xc08000000b057811 */ /* 0x000fe200078eb8ff */
[----:B------:R-:W-:Y:S01]  /*11e0*/  VIADD R6, R6, 0xffffff81 ;  /* 0xffffff8106067836 */ /* 0x000fe20000000000 */
[----:B------:R-:W-:Y:S03]  /*11f0*/  BSSY.RECONVERGENT B2, `(.L_x_81) ;  /* 0x0000035000027945 */ /* 0x000fe60003800200 */
[----:B------:R-:W-:Y:S02]  /*1200*/  IMAD.IADD R5, R2, 0x1, -R5 ;  /* 0x0000000102057824 */ /* 0x000fe400078e0a05 */
[C---:B------:R-:W-:Y:S01]  /*1210*/  IMAD R2, R6.reuse, -0x800000, R21 ;  /* 0xff80000006027824 */ /* 0x040fe200078e0215 */
[----:B------:R-:W-:Y:S01]  /*1220*/  IADD3 R6, PT, PT, R6, 0x7f, -R11 ;  /* 0x0000007f06067810 */ /* 0x000fe20007ffe80b */
[----:B------:R-:W0:Y:S01]  /*1230*/  MUFU.RCP R7, R5 ;  /* 0x0000000500077308 */ /* 0x000e220000001000 */
[----:B------:R-:W-:-:S03]  /*1240*/  FADD.FTZ R9, -R5, -RZ ;  /* 0x800000ff05097221 */ /* 0x000fc60000010100 */
[----:B------:R-:W-:Y:S02]  /*1250*/  IMAD.IADD R6, R6, 0x1, R3 ;  /* 0x0000000106067824 */ /* 0x000fe400078e0203 */
        /* <DEDUP_REMOVED lines=8> */
[----:B------:R-:W-:-:S04]  /*12e0*/  LOP3.LUT R5, R5, 0xff, RZ, 0xc0, !PT ;  /* 0x000000ff05057812 */ /* 0x000fc800078ec0ff */
[----:B------:R-:W-:-:S05]  /*12f0*/  IADD3 R9, PT, PT, R5, R6, RZ ;  /* 0x0000000605097210 */ /* 0x000fca0007ffe0ff */
        /* <DEDUP_REMOVED lines=32> */
.L_x_83:
[----:B------:R-:W-:-:S04]  /*1500*/  LOP3.LUT R2, R2, 0x80000000, RZ, 0xc0, !PT ;  /* 0x8000000002027812 */ /* 0x000fc800078ec0ff */
[----:B------:R-:W-:Y:S01]  /*1510*/  LOP3.LUT R2, R2, 0x7f800000, RZ, 0xfc, !PT ;  /* 0x7f80000002027812 */ /* 0x000fe200078efcff */
[----:B------:R-:W-:Y:S06]  /*1520*/  BRA `(.L_x_84) ;  /* 0x0000000000047947 */ /* 0x000fec0003800000 */
.L_x_82:
[----:B------:R-:W-:-:S07]  /*1530*/  IMAD R2, R6, 0x800000, R2 ;  /* 0x0080000006027824 */ /* 0x000fce00078e0202 */
.L_x_84:
[----:B------:R-:W-:Y:S05]  /*1540*/  BSYNC.RECONVERGENT B2 ;  /* 0x0000000000027941 */ /* 0x000fea0003800200 */
.L_x_81:
[----:B------:R-:W-:Y:S05]  /*1550*/  BRA `(.L_x_85) ;  /* 0x0000000000207947 */ /* 0x000fea0003800000 */
.L_x_80:
[----:B------:R-:W-:-:S04]  /*1560*/  LOP3.LUT R2, R2, 0x80000000, R21, 0x48, !PT ;  /* 0x8000000002027812 */ /* 0x000fc800078e4815 */
[----:B------:R-:W-:Y:S01]  /*1570*/  LOP3.LUT R2, R2, 0x7f800000, RZ, 0xfc, !PT ;  /* 0x7f80000002027812 */ /* 0x000fe200078efcff */
[----:B------:R-:W-:Y:S06]  /*1580*/  BRA `(.L_x_85) ;  /* 0x0000000000147947 */ /* 0x000fec0003800000 */
.L_x_79:
[----:B------:R-:W-:Y:S01]  /*1590*/  LOP3.LUT R2, R2, 0x80000000, R21, 0x48, !PT ;  /* 0x8000000002027812 */ /* 0x000fe200078e4815 */
[----:B------:R-:W-:Y:S06]  /*15a0*/  BRA `(.L_x_85) ;  /* 0x00000000000c7947 */ /* 0x000fec0003800000 */
.L_x_78:
[----:B------:R-:W0:Y:S01]  /*15b0*/  MUFU.RSQ R2, -QNAN ;  /* 0xffc0000000027908 */ /* 0x000e220000001400 */
[----:B------:R-:W-:Y:S05]  /*15c0*/  BRA `(.L_x_85) ;  /* 0x0000000000047947 */ /* 0x000fea0003800000 */
.L_x_77:
[----:B------:R-:W-:-:S07]  /*15d0*/  FADD.FTZ R2, R21, R2 ;  /* 0x0000000215027221 */ /* 0x000fce0000010000 */
.L_x_85:
[----:B------:R-:W-:Y:S05]  /*15e0*/  BSYNC.RECONVERGENT B1 ;  /* 0x0000000000017941 */ /* 0x000fea0003800200 */
.L_x_75:
[----:B------:R-:W-:-:S04]  /*15f0*/  IMAD.MOV.U32 R5, RZ, RZ, 0x0 ;  /* 0x00000000ff057424 */ /* 0x000fc800078e00ff */
[----:B0-----:R-:W-:Y:S05]  /*1600*/  RET.REL.NODEC R4 `(_Z18kernel2D_optimizedPKfPfi) ;  /* 0xffffffe8047c7950 */ /* 0x001fea0003c3ffff */
.L_x_86:
        /* <DEDUP_REMOVED lines=15> */
.L_x_135:


//--------------------- .text._Z15kernel3D_linearPKfPfi --------------------------
	.section	.text._Z15kernel3D_linearPKfPfi,"ax",@progbits
	.align	128
        .global         _Z15kernel3D_linearPKfPfi
        .type           _Z15kernel3D_linearPKfPfi,@function
        .size           _Z15kernel3D_linearPKfPfi,(.L_x_136 - _Z15kernel3D_linearPKfPfi)
        .other          _Z15kernel3D_linearPKfPfi,@"STO_CUDA_ENTRY STV_DEFAULT"
_Z15kernel3D_linearPKfPfi:
.text._Z15kernel3D_linearPKfPfi:
        /* <DEDUP_REMOVED lines=16> */
[----:B------:R-:W-:Y:S02]  /*0100*/  LOP3.LUT R4, R0, 0x3f, RZ, 0xc0, !PT ;  /* 0x0000003f00047812 */ /* 0x000fe400078ec0ff */
[-C--:B------:R-:W-:Y:S01]  /*0110*/  IABS R2, R3.reuse ;  /* 0x0000000300027213 */ /* 0x080fe20000000000 */
[----:B------:R-:W-:Y:S01]  /*0120*/  IMAD.MOV R9, RZ, RZ, -R3 ;  /* 0x000000ffff097224 */ /* 0x000fe200078e0a03 */
[----:B------:R-:W-:Y:S02]  /*0130*/  IADD3 R8, PT, PT, R4, -R3, RZ ;  /* 0x8000000304087210 */ /* 0x000fe40007ffe0ff */
[----:B------:R-:W-:Y:S01]  /*0140*/  SHF.R.U32.HI R7, RZ, 0x6, R0 ;  /* 0x00000006ff077819 */ /* 0x000fe20000011600 */
[C---:B------:R-:W-:Y:S01]  /*0150*/  IMAD.IADD R5, R3.reuse, 0x1, R2 ;  /* 0x0000000103057824 */ /* 0x040fe200078e0202 */
[----:B------:R-:W-:Y:S01]  /*0160*/  IADD3 R10, PT, PT, -R3, 0x3, RZ ;  /* 0x00000003030a7810 */ /* 0x000fe20007ffe1ff */
[----:B------:R-:W-:Y:S01]  /*0170*/  IMAD.MOV.U32 R2, RZ, RZ, RZ ;  /* 0x000000ffff027224 */ /* 0x000fe200078e00ff */
[----:B------:R-:W-:Y:S01]  /*0180*/  LOP3.LUT R7, R7, 0x3f, RZ, 0xc0, !PT ;  /* 0x0000003f07077812 */ /* 0x000fe200078ec0ff */
[----:B------:R-:W-:-:S02]  /*0190*/  VIADD R13, R5, 0x1 ;  /* 0x00000001050d7836 */ /* 0x000fc40000000000 */
[----:B------:R-:W-:-:S03]  /*01a0*/  VIADD R11, R8, 0x3 ;  /* 0x00000003080b7836 */ /* 0x000fc60000000000 */
[C---:B------:R-:W-:Y:S02]  /*01b0*/  LOP3.LUT R16, R13.reuse, 0xfffffff8, RZ, 0xc0, !PT ;  /* 0xfffffff80d107812 */ /* 0x040fe400078ec0ff */
[C---:B------:R-:W-:Y:S02]  /*01c0*/  LOP3.LUT R12, R13.reuse, 0x7, RZ, 0xc0, !PT ;  /* 0x000000070d0c7812 */ /* 0x040fe400078ec0ff */
[----:B------:R-:W-:Y:S01]  /*01d0*/  LOP3.LUT R13, R13, 0x3, RZ, 0xc0, !PT ;  /* 0x000000030d0d7812 */ /* 0x000fe200078ec0ff */
[----:B------:R-:W-:-:S07]  /*01e0*/  IMAD.MOV R16, RZ, RZ, -R16 ;  /* 0x000000ffff107224 */ /* 0x000fce00078e0a10 */
.L_x_95:
[----:B------:R-:W-:Y:S01]  /*01f0*/  IABS R14, R3 ;  /* 0x00000003000e7213 */ /* 0x000fe20000000000 */
[----:B------:R-:W-:Y:S01]  /*0200*/  IMAD.MOV R17, RZ, RZ, -R3 ;  /* 0x000000ffff117224 */ /* 0x000fe200078e0a03 */
[----:B------:R-:W-:Y:S02]  /*0210*/  LEA.HI R18, R0, R9, RZ, 0x14 ;  /* 0x0000000900127211 */ /* 0x000fe400078fa0ff */
[C---:B------:R-:W-:Y:S01]  /*0220*/  ISETP.NE.AND P0, PT, R9.reuse, R14, PT ;  /* 0x0000000e0900720c */ /* 0x040fe20003f05270 */
[----:B------:R-:W-:Y:S01]  /*0230*/  VIADD R9, R9, 0x1 ;  /* 0x0000000109097836 */ /* 0x000fe20000000000 */
[----:B------:R-:W-:Y:S01]  /*0240*/  LEA R19, R18, R11, 0xc ;  /* 0x0000000b12137211 */ /* 0x000fe200078e60ff */
[----:B------:R-:W-:-:S10]  /*0250*/  IMAD.MOV.U32 R20, RZ, RZ, R17 ;  /* 0x000000ffff147224 */ /* 0x000fd400078e0011 */
.L_x_94:
[----:B------:R-:W-:Y:S01]  /*0260*/  ISETP.GE.U32.AND P2, PT, R5, 0x7, PT ;  /* 0x000000070500780c */ /* 0x000fe20003f46070 */
[----:B------:R-:W-:Y:S01]  /*0270*/  IMAD.IADD R21, R7, 0x1, R20 ;  /* 0x0000000107157824 */ /* 0x000fe200078e0214 */
[----:B------:R-:W-:Y:S01]  /*0280*/  IABS R15, R3 ;  /* 0x00000003000f7213 */ /* 0x000fe20000000000 */
[----:B------:R-:W-:Y:S02]  /*0290*/  IMAD.MOV.U32 R23, RZ, RZ, R17 ;  /* 0x000000ffff177224 */ /* 0x000fe400078e0011 */
[----:B------:R-:W-:Y:S01]  /*02a0*/  IMAD R22, R18, 0x40, R21 ;  /* 0x0000004012167824 */ /* 0x000fe200078e0215 */
[C---:B------:R-:W-:Y:S01]  /*02b0*/  ISETP.NE.AND P1, PT, R20.reuse, R15, PT ;  /* 0x0000000f1400720c */ /* 0x040fe20003f25270 */
[----:B------:R-:W-:-:S03]  /*02c0*/  VIADD R20, R20, 0x1 ;  /* 0x0000000114147836 */ /* 0x000fc60000000000 */
[----:B------:R-:W-:-:S03]  /*02d0*/  SHF.L.U32 R22, R22, 0x6, RZ ;  /* 0x0000000616167819 */ /* 0x000fc600000006ff */
[----:B------:R-:W-:Y:S06]  /*02e0*/  @!P2 BRA `(.L_x_88) ;  /* 0x000000040044a947 */ /* 0x000fec0003800000 */
[----:B------:R-:W-:Y:S02]  /*02f0*/  IMAD R23, R21, 0x40, R19 ;  /* 0x0000004015177824 */ /* 0x000fe400078e0213 */
[----:B------:R-:W-:Y:S02]  /*0300*/  IMAD.MOV.U32 R24, RZ, RZ, R8 ;  /* 0x000000ffff187224 */ /* 0x000fe400078e0008 */
[----:B------:R-:W-:Y:S02]  /*0310*/  IMAD.MOV.U32 R26, RZ, RZ, R16 ;  /* 0x000000ffff1a7224 */ /* 0x000fe400078e0010 */
[----:B------:R-:W-:-:S07]  /*0320*/  IMAD.MOV.U32 R25, RZ, RZ, R10 ;  /* 0x000000ffff197224 */ /* 0x000fce00078e000a */
.L_x_89:
[----:B------:R-:W-:-:S04]  /*0330*/  VIMNMX3.U32 R14, R24, R21, R18, !PT ;  /* 0x00000015180e720f */ /* 0x000fc80007800012 */
[----:B------:R-:W-:-:S13]  /*0340*/  ISETP.GT.U32.AND P5, PT, R14, 0x3f, PT ;  /* 0x0000003f0e00780c */ /* 0x000fda0003fa4070 */
[----:B------:R-:W0:Y:S01]  /*0350*/  @!P5 LDC.64 R14, c[0x0][0x380] ;  /* 0x0000e000ff0edb82 */ /* 0x000e220000000a00 */
[----:B------:R-:W-:-:S04]  /*0360*/  @!P5 VIADD R29, R23, 0xfffffffd ;  /* 0xfffffffd171dd836 */ /* 0x000fc80000000000 */
[----:B0-----:R-:W-:Y:S01]  /*0370*/  @!P5 IMAD.WIDE.U32 R28, R29, 0x4, R14 ;  /* 0x000000041d1cd825 */ /* 0x001fe200078e000e */
[----:B------:R-:W-:-:S04]  /*0380*/  VIADDMNMX.U32 R15, R24, 0x1, R21, !PT ;  /* 0x00000001180f7846 */ /* 0x000fc80007800015 */
[----:B------:R-:W-:Y:S01]  /*0390*/  VIMNMX.U32 R15, PT, PT, R18, R15, !PT ;  /* 0x0000000f120f7248 */ /* 0x000fe20007fe0000 */
[----:B------:R-:W2:Y:S03]  /*03a0*/  @!P5 LDG.E R29, desc[UR4][R28.64] ;  /* 0x000000041c1dd981 */ /* 0x000ea6000c1e1900 */
[----:B------:R-:W-:-:S13]  /*03b0*/  ISETP.GT.U32.AND P6, PT, R15, 0x3f, PT ;  /* 0x0000003f0f00780c */ /* 0x000fda0003fc4070 */
[----:B------:R-:W0:Y:S01]  /*03c0*/  @!P6 LDC.64 R14, c[0x0][0x380] ;  /* 0x0000e000ff0eeb82 */ /* 0x000e220000000a00 */
[----:B------:R-:W-:-:S05]  /*03d0*/  @!P6 IADD3 R27, PT, PT, R23, -0x2, RZ ;  /* 0xfffffffe171be810 */ /* 0x000fca0007ffe0ff */
[----:B0-----:R-:W-:-:S06]  /*03e0*/  @!P6 IMAD.WIDE.U32 R14, R27, 0x4, R14 ;  /* 0x000000041b0ee825 */ /* 0x001fcc00078e000e */
[----:B------:R-:W3:Y:S01]  /*03f0*/  @!P6 LDG.E R15, desc[UR4][R14.64] ;  /* 0x000000040e0fe981 */ /* 0x000ee2000c1e1900 */
[----:B------:R-:W-:-:S04]  /*0400*/  VIADDMNMX.U32 R27, R24, 0x2, R21, !PT ;  /* 0x00000002181b7846 */ /* 0x000fc80007800015 */
[----:B------:R-:W-:-:S04]  /*0410*/  VIMNMX.U32 R27, PT, PT, R18, R27, !PT ;  /* 0x0000001b121b7248 */ /* 0x000fc80007fe0000 */
[----:B------:R-:W-:Y:S02]  /*0420*/  ISETP.GT.U32.AND P2, PT, R27, 0x3f, PT ;  /* 0x0000003f1b00780c */ /* 0x000fe40003f44070 */
[----:B------:R-:W-:-:S04]  /*0430*/  VIADDMNMX.U32 R27, R24, 0x3, R21, !PT ;  /* 0x00000003181b7846 */ /* 0x000fc80007800015 */
[----:B------:R-:W-:-:S04]  /*0440*/  VIMNMX.U32 R27, PT, PT, R18, R27, !PT ;  /* 0x0000001b121b7248 */ /* 0x000fc80007fe0000 */
[----:B------:R-:W-:Y:S01]  /*0450*/  ISETP.GT.U32.AND P3, PT, R27, 0x3f, PT ;  /* 0x0000003f1b00780c */ /* 0x000fe20003f64070 */
[----:B--2---:R-:W-:Y:S02]  /*0460*/  @!P5 FADD R2, R2, R29 ;  /* 0x0000001d0202d221 */ /* 0x004fe40000000000 */
[----:B------:R-:W-:Y:S02]  /*0470*/  @!P2 VIADD R29, R23, 0xffffffff ;  /* 0xffffffff171da836 */ /* 0x000fe40000000000 */
[----:B---3--:R-:W-:Y:S02]  /*0480*/  @!P6 FADD R2, R2, R15 ;  /* 0x0000000f0202e221 */ /* 0x008fe40000000000 */
[----:B------:R-:W0:Y:S02]  /*0490*/  @!P2 LDC.64 R14, c[0x0][0x380] ;  /* 0x0000e000ff0eab82 */ /* 0x000e240000000a00 */
[----:B0-----:R-:W-:-:S06]  /*04a0*/  @!P2 IMAD.WIDE.U32 R28, R29, 0x4, R14 ;  /* 0x000000041d1ca825 */ /* 0x001fcc00078e000e */
[----:B------:R-:W0:Y:S01]  /*04b0*/  @!P3 LDC.64 R14, c[0x0][0x380] ;  /* 0x0000e000ff0ebb82 */ /* 0x000e220000000a00 */
[----:B------:R-:W2:Y:S01]  /*04c0*/  @!P2 LDG.E R29, desc[UR4][R28.64] ;  /* 0x000000041c1da981 */ /* 0x000ea2000c1e1900 */
[----:B0-----:R-:W-:-:S06]  /*04d0*/  @!P3 IMAD.WIDE.U32 R14, R23, 0x4, R14 ;  /* 0x00000004170eb825 */ /* 0x001fcc00078e000e */
[----:B------:R-:W3:Y:S01]  /*04e0*/  @!P3 LDG.E R15, desc[UR4][R14.64] ;  /* 0x000000040e0fb981 */ /* 0x000ee2000c1e1900 */
[----:B------:R-:W-:-:S04]  /*04f0*/  VIADDMNMX.U32 R27, R24, 0x4, R21, !PT ;  /* 0x00000004181b7846 */ /* 0x000fc80007800015 */
[----:B------:R-:W-:-:S04]  /*0500*/  VIMNMX.U32 R27, PT, PT, R18, R27, !PT ;  /* 0x0000001b121b7248 */ /* 0x000fc80007fe0000 */
[----:B------:R-:W-:Y:S02]  /*0510*/  ISETP.GT.U32.AND P4, PT, R27, 0x3f, PT ;  /* 0x0000003f1b00780c */ /* 0x000fe40003f84070 */
[----:B------:R-:W-:Y:S01]  /*0520*/  VIADDMNMX.U32 R27, R24, 0x5, R21, !PT ;  /* 0x00000005181b7846 */ /* 0x000fe20007800015 */
[----:B------:R-:W-:-:S03]  /*0530*/  @!P5 VIADD R6, R6, 0x1 ;  /* 0x000000010606d836 */ /* 0x000fc60000000000 */
[----:B------:R-:W-:-:S04]  /*0540*/  VIMNMX.U32 R27, PT, PT, R18, R27, !PT ;  /* 0x0000001b121b7248 */ /* 0x000fc80007fe0000 */
[----:B------:R-:W-:-:S13]  /*0550*/  ISETP.GT.U32.AND P5, PT, R27, 0x3f, PT ;  /* 0x0000003f1b00780c */ /* 0x000fda0003fa4070 */
[C---:B------:R-:W-:Y:S02]  /*0560*/  @!P5 VIADD R27, R23.reuse, 0x2 ;  /* 0x00000002171bd836 */ /* 0x040fe40000000000 */
[----:B--2---:R-:W-:Y:S01]  /*0570*/  @!P2 FADD R2, R2, R29 ;  /* 0x0000001d0202a221 */ /* 0x004fe20000000000 */
[----:B------:R-:W-:-:S03]  /*0580*/  @!P4 VIADD R29, R23, 0x1 ;  /* 0x00000001171dc836 */ /* 0x000fc60000000000 */
[----:B---3--:R-:W-:Y:S02]  /*0590*/  @!P3 FADD R2, R2, R15 ;  /* 0x0000000f0202b221 */ /* 0x008fe40000000000 */
[----:B------:R-:W0:Y:S02]  /*05a0*/  @!P4 LDC.64 R14, c[0x0][0x380] ;  /* 0x0000e000ff0ecb82 */ /* 0x000e240000000a00 */
[----:B0-----:R-:W-:-:S06]  /*05b0*/  @!P4 IMAD.WIDE.U32 R28, R29, 0x4, R14 ;  /* 0x000000041d1cc825 */ /* 0x001fcc00078e000e */
[----:B------:R-:W0:Y:S01]  /*05c0*/  @!P5 LDC.64 R14, c[0x0][0x380] ;  /* 0x0000e000ff0edb82 */ /* 0x000e220000000a00 */
[----:B------:R-:W2:Y:S01]  /*05d0*/  @!P4 LDG.E R29, desc[UR4][R28.64] ;  /* 0x000000041c1dc981 */ /* 0x000ea2000c1e1900 */
[----:B0-----:R-:W-:-:S06]  /*05e0*/  @!P5 IMAD.WIDE.U32 R14, R27, 0x4, R14 ;  /* 0x000000041b0ed825 */ /* 0x001fcc00078e000e */
[----:B------:R-:W3:Y:S01]  /*05f0*/  @!P5 LDG.E R15, desc[UR4][R14.64] ;  /* 0x000000040e0fd981 */ /* 0x000ee2000c1e1900 */
[----:B------:R-:W-:Y:S01]  /*0600*/  VIADDMNMX.U32 R27, R24, 0x6, R21, !PT ;  /* 0x00000006181b7846 */ /* 0x000fe20007800015 */
[----:B------:R-:W-:-:S03]  /*0610*/  @!P6 VIADD R6, R6, 0x1 ;  /* 0x000000010606e836 */ /* 0x000fc60000000000 */
        /* <DEDUP_REMOVED lines=8> */
[----:B------:R-:W-:-:S03]  /*06a0*/  @!P6 IADD3 R29, PT, PT, R23, 0x3, RZ ;  /* 0x00000003171de810 */ /* 0x000fc60007ffe0ff */
[----:B---3--:R-:W-:Y:S02]  /*06b0*/  @!P5 FADD R2, R2, R15 ;  /* 0x0000000f0202d221 */ /* 0x008fe40000000000 */
[----:B------:R-:W0:Y:S02]  /*06c0*/  @!P6 LDC.64 R14, c[0x0][0x380] ;  /* 0x0000e000ff0eeb82 */ /* 0x000e240000000a00 */
[----:B0-----:R-:W-:-:S06]  /*06d0*/  @!P6 IMAD.WIDE.U32 R28, R29, 0x4, R14 ;  /* 0x000000041d1ce825 */ /* 0x001fcc00078e000e */
[----:B------:R-:W0:Y:S01]  /*06e0*/  @!P2 LDC.64 R14, c[0x0][0x380] ;  /* 0x0000e000ff0eab82 */ /* 0x000e220000000a00 */
[----:B------:R-:W2:Y:S01]  /*06f0*/  @!P6 LDG.E R29, desc[UR4][R28.64] ;  /* 0x000000041c1de981 */ /* 0x000ea2000c1e1900 */
[----:B0-----:R-:W-:-:S06]  /*0700*/  @!P2 IMAD.WIDE.U32 R14, R27, 0x4, R14 ;  /* 0x000000041b0ea825 */ /* 0x001fcc00078e000e */
[----:B------:R-:W3:Y:S01]  /*0710*/  @!P2 LDG.E R15, desc[UR4][R14.64] ;  /* 0x000000040e0fa981 */ /* 0x000ee2000c1e1900 */
[----:B------:R-:W-:Y:S02]  /*0720*/  VIADD R26, R26, 0x8 ;  /* 0x000000081a1a7836 */ /* 0x000fe40000000000 */
[----:B------:R-:W-:-:S03]  /*0730*/  @!P3 VIADD R6, R6, 0x1 ;  /* 0x000000010606b836 */ /* 0x000fc60000000000 */
[----:B------:R-:W-:Y:S01]  /*0740*/  ISETP.NE.AND P3, PT, R26, RZ, PT ;  /* 0x000000ff1a00720c */ /* 0x000fe20003f65270 */
[----:B------:R-:W-:-:S05]  /*0750*/  @!P4 VIADD R6, R6, 0x1 ;  /* 0x000000010606c836 */ /* 0x000fca0000000000 */
[----:B------:R-:W-:Y:S01]  /*0760*/  @!P5 IADD3 R6, PT, PT, R6, 0x1, RZ ;  /* 0x000000010606d810 */ /* 0x000fe20007ffe0ff */
[----:B------:R-:W-:-:S04]  /*0770*/  VIADD R25, R25, 0x8 ;  /* 0x0000000819197836 */ /* 0x000fc80000000000 */
[----:B------:R-:W-:Y:S02]  /*0780*/  @!P6 VIADD R6, R6, 0x1 ;  /* 0x000000010606e836 */ /* 0x000fe40000000000 */
[----:B------:R-:W-:Y:S02]  /*0790*/  VIADD R24, R24, 0x8 ;  /* 0x0000000818187836 */ /* 0x000fe40000000000 */
[----:B------:R-:W-:Y:S02]  /*07a0*/  VIADD R23, R23, 0x8 ;  /* 0x0000000817177836 */ /* 0x000fe40000000000 */
[----:B------:R-:W-:Y:S02]  /*07b0*/  @!P2 VIADD R6, R6, 0x1 ;  /* 0x000000010606a836 */ /* 0x000fe40000000000 */
[----:B--2---:R-:W-:-:S04]  /*07c0*/  @!P6 FADD R2, R2, R29 ;  /* 0x0000001d0202e221 */ /* 0x004fc80000000000 */
[----:B---3--:R-:W-:Y:S01]  /*07d0*/  @!P2 FADD R2, R2, R15 ;  /* 0x0000000f0202a221 */ /* 0x008fe20000000000 */
[----:B------:R-:W-:Y:S06]  /*07e0*/  @P3 BRA `(.L_x_89) ;  /* 0xfffffff800d03947 */ /* 0x000fec000383ffff */
[----:B------:R-:W-:-:S07]  /*07f0*/  IADD3 R23, PT, PT, R25, -0x3, RZ ;  /* 0xfffffffd19177810 */ /* 0x000fce0007ffe0ff */
.L_x_88:
[----:B------:R-:W-:-:S13]  /*0800*/  ISETP.NE.AND P2, PT, R12, RZ, PT ;  /* 0x000000ff0c00720c */ /* 0x000fda0003f45270 */
[----:B------:R-:W-:Y:S05]  /*0810*/  @!P2 BRA `(.L_x_90) ;  /* 0x000000040038a947 */ /* 0x000fea0003800000 */
[----:B------:R-:W-:Y:S01]  /*0820*/  VIADD R14, R12, 0xffffffff ;  /* 0xffffffff0c0e7836 */ /* 0x000fe20000000000 */
[----:B------:R-:W-:-:S04]  /*0830*/  ISETP.NE.AND P2, PT, R13, RZ, PT ;  /* 0x000000ff0d00720c */ /* 0x000fc80003f45270 */
[----:B------:R-:W-:-:S13]  /*0840*/  ISETP.GE.U32.AND P3, PT, R14, 0x3, PT ;  /* 0x000000030e00780c */ /* 0x000fda0003f66070 */
[----:B------:R-:W-:Y:S05]  /*0850*/  @!P3 BRA `(.L_x_91) ;  /* 0x000000000094b947 */ /* 0x000fea0003800000 */
[----:B------:R-:W-:-:S05]  /*0860*/  IMAD.IADD R25, R4, 0x1, R23 ;  /* 0x0000000104197824 */ /* 0x000fca00078e0217 */
[----:B------:R-:W-:-:S04]  /*0870*/  VIMNMX3.U32 R14, R25, R21, R18, !PT ;  /* 0x00000015190e720f */ /* 0x000fc80007800012 */
[----:B------:R-:W-:-:S13]  /*0880*/  ISETP.GT.U32.AND P3, PT, R14, 0x3f, PT ;  /* 0x0000003f0e00780c */ /* 0x000fda0003f64070 */
[----:B------:R-:W0:Y:S01]  /*0890*/  @!P3 LDC.64 R14, c[0x0][0x380] ;  /* 0x0000e000ff0ebb82 */ /* 0x000e220000000a00 */
[----:B------:R-:W-:-:S04]  /*08a0*/  @!P3 IMAD.IADD R27, R22, 0x1, R25 ;  /* 0x00000001161bb824 */ /* 0x000fc800078e0219 */
[----:B0-----:R-:W-:-:S05]  /*08b0*/  @!P3 IMAD.WIDE.U32 R14, R27, 0x4, R14 ;  /* 0x000000041b0eb825 */ /* 0x001fca00078e000e */
[----:B------:R0:W2:Y:S01]  /*08c0*/  @!P3 LDG.E R27, desc[UR4][R14.64] ;  /* 0x000000040e1bb981 */ /* 0x0000a2000c1e1900 */
[----:B------:R-:W-:-:S05]  /*08d0*/  VIADD R29, R25, 0x1 ;  /* 0x00000001191d7836 */ /* 0x000fca0000000000 */
[----:B------:R-:W-:-:S04]  /*08e0*/  VIMNMX3.U32 R24, R29, R21, R18, !PT ;  /* 0x000000151d18720f */ /* 0x000fc80007800012 */
[----:B------:R-:W-:-:S13]  /*08f0*/  ISETP.GT.U32.AND P4, PT, R24, 0x3f, PT ;  /* 0x0000003f1800780c */ /* 0x000fda0003f84070 */
[----:B0-----:R-:W0:Y:S01]  /*0900*/  @!P4 LDC.64 R14, c[0x0][0x380] ;  /* 0x0000e000ff0ecb82 */ /* 0x001e220000000a00 */
[----:B--2---:R-:W-:Y:S01]  /*0910*/  @!P3 FADD R2, R2, R27 ;  /* 0x0000001b0202b221 */ /* 0x004fe20000000000 */
[----:B------:R-:W-:Y:S01]  /*0920*/  @!P4 IMAD.IADD R27, R22, 0x1, R29 ;  /* 0x00000001161bc824 */ /* 0x000fe200078e021d */
[----:B------:R-:W-:-:S03]  /*0930*/  IADD3 R29, PT, PT, R25, 0x2, RZ ;  /* 0x00000002191d7810 */ /* 0x000fc60007ffe0ff */
[----:B0-----:R-:W-:Y:S01]  /*0940*/  @!P4 IMAD.WIDE.U32 R26, R27, 0x4, R14 ;  /* 0x000000041b1ac825 */ /* 0x001fe200078e000e */
[----:B------:R-:W-:-:S04]  /*0950*/  VIMNMX3.U32 R24, R29, R21, R18, !PT ;  /* 0x000000151d18720f */ /* 0x000fc80007800012 */
[----:B------:R-:W-:Y:S01]  /*0960*/  ISETP.GT.U32.AND P5, PT, R24, 0x3f, PT ;  /* 0x0000003f1800780c */ /* 0x000fe20003fa4070 */
[----:B------:R-:W2:-:S12]  /*0970*/  @!P4 LDG.E R27, desc[UR4][R26.64] ;  /* 0x000000041a1bc981 */ /* 0x000e98000c1e1900 */
[----:B------:R-:W0:Y:S01]  /*0980*/  @!P5 LDC.64 R14, c[0x0][0x380] ;  /* 0x0000e000ff0edb82 */ /* 0x000e220000000a00 */
[----:B------:R-:W-:Y:S02]  /*0990*/  @!P5 IMAD.IADD R24, R22, 0x1, R29 ;  /* 0x000000011618d824 */ /* 0x000fe400078e021d */
[----:B------:R-:W-:Y:S02]  /*09a0*/  VIADD R29, R25, 0x3 ;  /* 0x00000003191d7836 */ /* 0x000fe40000000000 */
[----:B0-----:R-:W-:-:S03]  /*09b0*/  @!P5 IMAD.WIDE.U32 R24, R24, 0x4, R14 ;  /* 0x000000041818d825 */ /* 0x001fc600078e000e */
[----:B------:R-:W-:-:S04]  /*09c0*/  VIMNMX3.U32 R14, R29, R21, R18, !PT ;  /* 0x000000151d0e720f */ /* 0x000fc80007800012 */
[----:B------:R-:W-:Y:S01]  /*09d0*/  ISETP.GT.U32.AND P6, PT, R14, 0x3f, PT ;  /* 0x0000003f0e00780c */ /* 0x000fe20003fc4070 */
[----:B------:R-:W3:-:S12]  /*09e0*/  @!P5 LDG.E R25, desc[UR4][R24.64] ;  /* 0x000000041819d981 */ /* 0x000ed8000c1e1900 */
[----:B------:R-:W0:Y:S01]  /*09f0*/  @!P6 LDC.64 R14, c[0x0][0x380] ;  /* 0x0000e000ff0eeb82 */ /* 0x000e220000000a00 */
[----:B------:R-:W-:-:S04]  /*0a00*/  @!P6 IMAD.IADD R29, R22, 0x1, R29 ;  /* 0x00000001161de824 */ /* 0x000fc800078e021d */
[----:B0-----:R-:W-:-:S06]  /*0a10*/  @!P6 IMAD.WIDE.U32 R14, R29, 0x4, R14 ;  /* 0x000000041d0ee825 */ /* 0x001fcc00078e000e */
[----:B------:R-:W4:Y:S01]  /*0a20*/  @!P6 LDG.E R15, desc[UR4][R14.64] ;  /* 0x000000040e0fe981 */ /* 0x000f22000c1e1900 */
[----:B------:R-:W-:Y:S02]  /*0a30*/  @!P3 VIADD R6, R6, 0x1 ;  /* 0x000000010606b836 */ /* 0x000fe40000000000 */
[----:B------:R-:W-:Y:S02]  /*0a40*/  VIADD R23, R23, 0x4 ;  /* 0x0000000417177836 */ /* 0x000fe40000000000 */
[----:B------:R-:W-:-:S05]  /*0a50*/  @!P4 VIADD R6, R6, 0x1 ;  /* 0x000000010606c836 */ /* 0x000fca0000000000 */
[----:B------:R-:W-:-:S05]  /*0a60*/  @!P5 IADD3 R6, PT, PT, R6, 0x1, RZ ;  /* 0x000000010606d810 */ /* 0x000fca0007ffe0ff */
[----:B------:R-:W-:Y:S02]  /*0a70*/  @!P6 VIADD R6, R6, 0x1 ;  /* 0x000000010606e836 */ /* 0x000fe40000000000 */
[----:B--2---:R-:W-:-:S04]  /*0a80*/  @!P4 FADD R2, R2, R27 ;  /* 0x0000001b0202c221 */ /* 0x004fc80000000000 */
[----:B---3--:R-:W-:-:S04]  /*0a90*/  @!P5 FADD R2, R2, R25 ;  /* 0x000000190202d221 */ /* 0x008fc80000000000 */
[----:B----4-:R-:W-:-:S07]  /*0aa0*/  @!P6 FADD R2, R2, R15 ;  /* 0x0000000f0202e221 */ /* 0x010fce0000000000 */
.L_x_91:
[----:B------:R-:W-:Y:S05]  /*0ab0*/  @!P2 BRA `(.L_x_90) ;  /* 0x000000000090a947 */ /* 0x000fea0003800000 */
[----:B------:R-:W-:Y:S02]  /*0ac0*/  ISETP.NE.AND P2, PT, R13, 0x1, PT ;  /* 0x000000010d00780c */ /* 0x000fe40003f45270 */
[----:B------:R-:W-:-:S04]  /*0ad0*/  LOP3.LUT R14, R5, 0x1, RZ, 0xc0, !PT ;  /* 0x00000001050e7812 */ /* 0x000fc800078ec0ff */
[----:B------:R-:W-:-:S07]  /*0ae0*/  ISETP.NE.U32.AND P4, PT, R14, 0x1, PT ;  /* 0x000000010e00780c */ /* 0x000fce0003f85070 */
[----:B------:R-:W-:Y:S06]  /*0af0*/  @!P2 BRA `(.L_x_92) ;  /* 0x00000000004ca947 */ /* 0x000fec0003800000 */
[----:B------:R-:W-:-:S04]  /*0b00*/  IMAD.IADD R15, R4, 0x1, R23 ;  /* 0x00000001040f7824 */ /* 0x000fc800078e0217 */
[C---:B------:R-:W-:Y:S01]  /*0b10*/  VIADD R27, R15.reuse, 0x1 ;  /* 0x000000010f1b7836 */ /* 0x040fe20000000000 */
[----:B------:R-:W-:-:S04]  /*0b20*/  VIMNMX3.U32 R14, R15, R21, R18, !PT ;  /* 0x000000150f0e720f */ /* 0x000fc80007800012 */
[----:B------:R-:W-:Y:S02]  /*0b30*/  ISETP.GT.U32.AND P2, PT, R14, 0x3f, PT ;  /* 0x0000003f0e00780c */ /* 0x000fe40003f44070 */
[----:B------:R-:W-:-:S04]  /*0b40*/  VIMNMX3.U32 R14, R27, R21, R18, !PT ;  /* 0x000000151b0e720f */ /* 0x000fc80007800012 */
[----:B------:R-:W-:-:S07]  /*0b50*/  ISETP.GT.U32.AND P3, PT, R14, 0x3f, PT ;  /* 0x0000003f0e00780c */ /* 0x000fce0003f64070 */
[----:B------:R-:W0:Y:S01]  /*0b60*/  @!P2 LDC.64 R24, c[0x0][0x380] ;  /* 0x0000e000ff18ab82 */ /* 0x000e220000000a00 */
[----:B------:R-:W-:-:S05]  /*0b70*/  @!P2 IMAD.IADD R15, R22, 0x1, R15 ;  /* 0x00000001160fa824 */ /* 0x000fca00078e020f */
[----:B------:R-:W-:Y:S01]  /*0b80*/  @!P3 IADD3 R27, PT, PT, R22, R27, RZ ;  /* 0x0000001b161bb210 */ /* 0x000fe20007ffe0ff */
[----:B0-----:R-:W-:Y:S02]  /*0b90*/  @!P2 IMAD.WIDE.U32 R24, R15, 0x4, R24 ;  /* 0x000000040f18a825 */ /* 0x001fe400078e0018 */
[----:B------:R-:W0:Y:S04]  /*0ba0*/  @!P3 LDC.64 R14, c[0x0][0x380] ;  /* 0x0000e000ff0ebb82 */ /* 0x000e280000000a00 */
[----:B------:R-:W2:Y:S01]  /*0bb0*/  @!P2 LDG.E R25, desc[UR4][R24.64] ;  /* 0x000000041819a981 */ /* 0x000ea2000c1e1900 */
[----:B0-----:R-:W-:-:S06]  /*0bc0*/  @!P3 IMAD.WIDE.U32 R14, R27, 0x4, R14 ;  /* 0x000000041b0eb825 */ /* 0x001fcc00078e000e */
[----:B------:R-:W3:Y:S01]  /*0bd0*/  @!P3 LDG.E R15, desc[UR4][R14.64] ;  /* 0x000000040e0fb981 */ /* 0x000ee2000c1e1900 */
[----:B------:R-:W-:Y:S02]  /*0be0*/  @!P2 VIADD R6, R6, 0x1 ;  /* 0x000000010606a836 */ /* 0x000fe40000000000 */
[----:B------:R-:W-:Y:S02]  /*0bf0*/  VIADD R23, R23, 0x2 ;  /* 0x0000000217177836 */ /* 0x000fe40000000000 */
[----:B------:R-:W-:Y:S02]  /*0c00*/  @!P3 VIADD R6, R6, 0x1 ;  /* 0x000000010606b836 */ /* 0x000fe40000000000 */
[----:B--2---:R-:W-:-:S04]  /*0c10*/  @!P2 FADD R2, R2, R25 ;  /* 0x000000190202a221 */ /* 0x004fc80000000000 */
[----:B---3--:R-:W-:-:S07]  /*0c20*/  @!P3 FADD R2, R2, R15 ;  /* 0x0000000f0202b221 */ /* 0x008fce0000000000 */
.L_x_92:
[----:B------:R-:W-:Y:S05]  /*0c30*/  @!P4 BRA `(.L_x_90) ;  /* 0x000000000030c947 */ /* 0x000fea0003800000 */
[----:B------:R-:W-:Y:S01]  /*0c40*/  IMAD.IADD R23, R4, 0x1, R23 ;  /* 0x0000000104177824 */ /* 0x000fe200078e0217 */
[----:B------:R-:W-:Y:S04]  /*0c50*/  BSSY.RECONVERGENT B0, `(.L_x_90) ;  /* 0x000000a000007945 */ /* 0x000fe80003800200 */
[----:B------:R-:W-:-:S04]  /*0c60*/  VIMNMX3.U32 R21, R23, R21, R18, !PT ;  /* 0x000000151715720f */ /* 0x000fc80007800012 */
[----:B------:R-:W-:-:S13]  /*0c70*/  ISETP.GT.U32.AND P2, PT, R21, 0x3f, PT ;  /* 0x0000003f1500780c */ /* 0x000fda0003f44070 */
[----:B------:R-:W-:Y:S05]  /*0c80*/  @P2 BRA `(.L_x_93) ;  /* 0x0000000000182947 */ /* 0x000fea0003800000 */
[----:B------:R-:W0:Y:S01]  /*0c90*/  LDC.64 R14, c[0x0][0x380] ;  /* 0x0000e000ff0e7b82 */ /* 0x000e220000000a00 */
[----:B------:R-:W-:-:S04]  /*0ca0*/  IMAD.IADD R21, R22, 0x1, R23 ;  /* 0x0000000116157824 */ /* 0x000fc800078e0217 */
[----:B0-----:R-:W-:-:S06]  /*0cb0*/  IMAD.WIDE.U32 R14, R21, 0x4, R14 ;  /* 0x00000004150e7825 */ /* 0x001fcc00078e000e */
[----:B------:R-:W2:Y:S01]  /*0cc0*/  LDG.E R15, desc[UR4][R14.64] ;  /* 0x000000040e0f7981 */ /* 0x000ea2000c1e1900 */
[----:B------:R-:W-:Y:S01]  /*0cd0*/  IADD3 R6, PT, PT, R6, 0x1, RZ ;  /* 0x0000000106067810 */ /* 0x000fe20007ffe0ff */
[----:B--2---:R-:W-:-:S07]  /*0ce0*/  FADD R2, R2, R15 ;  /* 0x0000000f02027221 */ /* 0x004fce0000000000 */
.L_x_93:
[----:B------:R-:W-:Y:S05]  /*0cf0*/  BSYNC.RECONVERGENT B0 ;  /* 0x0000000000007941 */ /* 0x000fea0003800200 */
.L_x_90:
[----:B------:R-:W-:Y:S05]  /*0d00*/  @P1 BRA `(.L_x_94) ;  /* 0xfffffff400541947 */ /* 0x000fea000383ffff */
[----:B------:R-:W-:Y:S05]  /*0d10*/  @P0 BRA `(.L_x_95) ;  /* 0xfffffff400340947 */ /* 0x000fea000383ffff */
[----:B------:R-:W-:-:S07]  /*0d20*/  I2FP.F32.S32 R5, R6 ;  /* 0x0000000600057245 */ /* 0x000fce0000201400 */
.L_x_87:
        /* <DEDUP_REMOVED lines=11> */
[----:B------:R-:W-:Y:S05]  /*0de0*/  CALL.REL.NOINC `($__internal_4_$__cuda_sm3x_div_rn_noftz_f32_slowpath) ;  /* 0x0000000000187944 */ /* 0x000fea0003c00000 */
[----:B------:R-:W-:-:S07]  /*0df0*/  IMAD.MOV.U32 R7, RZ, RZ, R2 ;  /* 0x000000ffff077224 */ /* 0x000fce00078e0002 */
.L_x_97:
[----:B------:R-:W-:Y:S05]  /*0e00*/  BSYNC.RECONVERGENT B0 ;  /* 0x0000000000007941 */ /* 0x000fea0003800200 */
.L_x_96:
[----:B------:R-:W0:Y:S02]  /*0e10*/  LDC.64 R2, c[0x0][0x388] ;  /* 0x0000e200ff027b82 */ /* 0x000e240000000a00 */
[----:B0-----:R-:W-:-:S05]  /*0e20*/  IMAD.WIDE.U32 R2, R0, 0x4, R2 ;  /* 0x0000000400027825 */ /* 0x001fca00078e0002 */
[----:B------:R-:W-:Y:S01]  /*0e30*/  STG.E desc[UR4][R2.64], R7 ;  /* 0x0000000702007986 */ /* 0x000fe2000c101904 */
[----:B------:R-:W-:Y:S05]  /*0e40*/  EXIT ;  /* 0x000000000000794d */ /* 0x000fea0003800000 */
        .weak           $__internal_4_$__cuda_sm3x_div_rn_noftz_f32_slowpath
        .type           $__internal_4_$__cuda_sm3x_div_rn_noftz_f32_slowpath,@function
        .size           $__internal_4_$__cuda_sm3x_div_rn_noftz_f32_slowpath,(.L_x_136 - $__internal_4_$__cuda_sm3x_div_rn_noftz_f32_slowpath)
$__internal_4_$__cuda_sm3x_div_rn_noftz_f32_slowpath:
        /* <DEDUP_REMOVED lines=9> */
[----:B------:R-:W-:Y:S01]  /*0ee0*/  @!P0 MOV R5, RZ ;  /* 0x000000ff00058202 */ /* 0x000fe20000000f00 */
        /* <DEDUP_REMOVED lines=24> */
.L_x_99:
[----:B------:R-:W-:Y:S01]  /*1070*/  LEA R6, R10, 0xc0800000, 0x17 ;  /* 0xc08000000a067811 */ /* 0x000fe200078eb8ff */
[----:B------:R-:W-:Y:S04]  /*1080*/  BSSY.RECONVERGENT B2, `(.L_x_104) ;  /* 0x0000036000027945 */ /* 0x000fe80003800200 */
[----:B------:R-:W-:Y:S01]  /*1090*/  IMAD.IADD R6, R3, 0x1, -R6 ;  /* 0x0000000103067824 */ /* 0x000fe200078e0a06 */
[----:B------:R-:W-:-:S03]  /*10a0*/  IADD3 R3, PT, PT, R8, -0x7f, RZ ;  /* 0xffffff8108037810 */ /* 0x000fc60007ffe0ff */
        /* <DEDUP_REMOVED lines=31> */
[C---:B------:R-:W-:Y:S01]  /*12a0*/  VIADD R8, R9.reuse, 0x20 ;  /* 0x0000002009087836 */ /* 0x040fe20000000000 */
[----:B------:R-:W-:Y:S02]  /*12b0*/  IADD3 R7, PT, PT, -R9, RZ, RZ ;  /* 0x000000ff09077210 */ /* 0x000fe40007ffe1ff */
[----:B------:R-:W-:-:S02]  /*12c0*/  LOP3.LUT R5, R5, 0x800000, RZ, 0xfc, !PT ;  /* 0x0080000005057812 */ /* 0x000fc400078efcff */
[----:B------:R-:W-:Y:S02]  /*12d0*/  FSETP.NEU.FTZ.AND P0, PT, R3, R6, PT ;  /* 0x000000060300720b */ /* 0x000fe40003f1d000 */
[----:B------:R-:W-:Y:S02]  /*12e0*/  SHF.L.U32 R8, R5, R8, RZ ;  /* 0x0000000805087219 */ /* 0x000fe400000006ff */
[----:B------:R-:W-:Y:S02]  /*12f0*/  SEL R6, R7, RZ, P2 ;  /* 0x000000ff07067207 */ /* 0x000fe40001000000 */
[----:B------:R-:W-:Y:S02]  /*1300*/  ISETP.NE.AND P1, PT, R8, RZ, P1 ;  /* 0x000000ff0800720c */ /* 0x000fe40000f25270 */
[----:B------:R-:W-:Y:S02]  /*1310*/  SHF.R.U32.HI R6, RZ, R6, R5 ;  /* 0x00000006ff067219 */ /* 0x000fe40000011605 */
[----:B------:R-:W-:-:S02]  /*1320*/  PLOP3.LUT P0, PT, P0, P1, PT, 0xf8, 0x8f ;  /* 0x00000000008f781c */ /* 0x000fc40000703f70 */
[----:B------:R-:W-:Y:S02]  /*1330*/  SHF.R.U32.HI R8, RZ, 0x1, R6 ;  /* 0x00000001ff087819 */ /* 0x000fe40000011606 */
[----:B------:R-:W-:-:S04]  /*1340*/  SEL R3, RZ, 0x1, !P0 ;  /* 0x00000001ff037807 */ /* 0x000fc80004000000 */
[----:B------:R-:W-:-:S04]  /*1350*/  LOP3.LUT R3, R3, 0x1, R8, 0xf8, !PT ;  /* 0x0000000103037812 */ /* 0x000fc800078ef808 */
[----:B------:R-:W-:-:S05]  /*1360*/  LOP3.LUT R3, R3, R6, RZ, 0xc0, !PT ;  /* 0x0000000603037212 */ /* 0x000fca00078ec0ff */
[----:B------:R-:W-:-:S05]  /*1370*/  IMAD.IADD R3, R8, 0x1, R3 ;  /* 0x0000000108037824 */ /* 0x000fca00078e0203 */
[----:B------:R-:W-:Y:S01]  /*1380*/  LOP3.LUT R2, R3, R2, RZ, 0xfc, !PT ;  /* 0x0000000203027212 */ /* 0x000fe200078efcff */
[----:B------:R-:W-:Y:S06]  /*1390*/  BRA `(.L_x_107) ;  /* 0x0000000000107947 */ /* 0x000fec0003800000 */
.L_x_106:
[----:B------:R-:W-:-:S04]  /*13a0*/  LOP3.LUT R2, R2, 0x80000000, RZ, 0xc0, !PT ;  /* 0x8000000002027812 */ /* 0x000fc800078ec0ff */
[----:B------:R-:W-:Y:S01]  /*13b0*/  LOP3.LUT R2, R2, 0x7f800000, RZ, 0xfc, !PT ;  /* 0x7f80000002027812 */ /* 0x000fe200078efcff */
[----:B------:R-:W-:Y:S06]  /*13c0*/  BRA `(.L_x_107) ;  /* 0x0000000000047947 */ /* 0x000fec0003800000 */
.L_x_105:
[----:B------:R-:W-:-:S07]  /*13d0*/  IMAD R2, R6, 0x800000, R2 ;  /* 0x0080000006027824 */ /* 0x000fce00078e0202 */
.L_x_107:
[----:B------:R-:W-:Y:S05]  /*13e0*/  BSYNC.RECONVERGENT B2 ;  /* 0x0000000000027941 */ /* 0x000fea0003800200 */
.L_x_104:
[----:B------:R-:W-:Y:S05]  /*13f0*/  BRA `(.L_x_108) ;  /* 0x0000000000207947 */ /* 0x000fea0003800000 */
.L_x_103:
[----:B------:R-:W-:-:S04]  /*1400*/  LOP3.LUT R2, R3, 0x80000000, R2, 0x48, !PT ;  /* 0x8000000003027812 */ /* 0x000fc800078e4802 */
[----:B------:R-:W-:Y:S01]  /*1410*/  LOP3.LUT R2, R2, 0x7f800000, RZ, 0xfc, !PT ;  /* 0x7f80000002027812 */ /* 0x000fe200078efcff */
[----:B------:R-:W-:Y:S06]  /*1420*/  BRA `(.L_x_108) ;  /* 0x0000000000147947 */ /* 0x000fec0003800000 */
.L_x_102:
[----:B------:R-:W-:Y:S01]  /*1430*/  LOP3.LUT R2, R3, 0x80000000, R2, 0x48, !PT ;  /* 0x8000000003027812 */ /* 0x000fe200078e4802 */
[----:B------:R-:W-:Y:S06]  /*1440*/  BRA `(.L_x_108) ;  /* 0x00000000000c7947 */ /* 0x000fec0003800000 */
.L_x_101:
[----:B------:R-:W0:Y:S01]  /*1450*/  MUFU.RSQ R2, -QNAN ;  /* 0xffc0000000027908 */ /* 0x000e220000001400 */
[----:B------:R-:W-:Y:S05]  /*1460*/  BRA `(.L_x_108) ;  /* 0x0000000000047947 */ /* 0x000fea0003800000 */
.L_x_100:
[----:B------:R-:W-:-:S07]  /*1470*/  FADD.FTZ R2, R2, R3 ;  /* 0x0000000302027221 */ /* 0x000fce0000010000 */
.L_x_108:
[----:B------:R-:W-:Y:S05]  /*1480*/  BSYNC.RECONVERGENT B1 ;  /* 0x0000000000017941 */ /* 0x000fea0003800200 */
.L_x_98:
[----:B------:R-:W-:-:S04]  /*1490*/  IMAD.MOV.U32 R5, RZ, RZ, 0x0 ;  /* 0x00000000ff057424 */ /* 0x000fc800078e00ff */
[----:B0-----:R-:W-:Y:S05]  /*14a0*/  RET.REL.NODEC R4 `(_Z15kernel3D_linearPKfPfi) ;  /* 0xffffffe804d47950 */ /* 0x001fea0003c3ffff */
.L_x_109:
        /* <DEDUP_REMOVED lines=13> */
.L_x_136:


//--------------------- .text._Z15kernel2D_linearPKfPfi --------------------------
	.section	.text._Z15kernel2D_linearPKfPfi,"ax",@progbits
	.align	128
        .global         _Z15kernel2D_linearPKfPfi
        .type           _Z15kernel2D_linearPKfPfi,@function
        .size           _Z15kernel2D_linearPKfPfi,(.L_x_137 - _Z15kernel2D_linearPKfPfi)
        .other          _Z15kernel2D_linearPKfPfi,@"STO_CUDA_ENTRY STV_DEFAULT"
_Z15kernel2D_linearPKfPfi:
.text._Z15kernel2D_linearPKfPfi:
        /* <DEDUP_REMOVED lines=29> */
[----:B------:R-:W-:Y:S01]  /*01d0*/  ISETP.GE.U32.AND P0, PT, R7, 0x3, PT ;  /* 0x000000030700780c */ /* 0x000fe20003f06070 */
[----:B------:R-:W-:-:S12]  /*01e0*/  IMAD.MOV.U32 R7, RZ, RZ, RZ ;  /* 0x000000ffff077224 */ /* 0x000fd800078e00ff */
.L_x_117:
        /* <DEDUP_REMOVED lines=11> */
.L_x_112:
[----:B------:R-:W-:Y:S02]  /*02a0*/  VIMNMX.U32 R12, PT, PT, R21, R20, !PT ;  /* 0x00000014150c7248 */ /* 0x000fe40007fe0000 */
[--C-:B------:R-:W-:Y:S02]  /*02b0*/  VIADDMNMX.U32 R13, R20, 0x2, R21.reuse, !PT ;  /* 0x00000002140d7846 */ /* 0x100fe40007800015 */
[----:B------:R-:W-:Y:S02]  /*02c0*/  ISETP.GT.U32.AND P5, PT, R12, 0x3f, PT ;  /* 0x0000003f0c00780c */ /* 0x000fe40003fa4070 */
[----:B------:R-:W-:Y:S02]  /*02d0*/  VIADDMNMX.U32 R12, R20, 0x1, R21, !PT ;  /* 0x00000001140c7846 */ /* 0x000fe40007800015 */
[----:B------:R-:W-:Y:S02]  /*02e0*/  ISETP.GT.U32.AND P2, PT, R13, 0x3f, PT ;  /* 0x0000003f0d00780c */ /* 0x000fe40003f44070 */
[----:B------:R-:W-:-:S07]  /*02f0*/  ISETP.GT.U32.AND P6, PT, R12, 0x3f, PT ;  /* 0x0000003f0c00780c */ /* 0x000fce0003fc4070 */
[----:B------:R-:W0:Y:S06]  /*0300*/  @!P5 LDC.64 R16, c[0x0][0x380] ;  /* 0x0000e000ff10db82 */ /* 0x000e2c0000000a00 */
[C---:B------:R-:W-:Y:S02]  /*0310*/  @!P6 VIADD R25, R22.reuse, 0x1 ;  /* 0x000000011619e836 */ /* 0x040fe40000000000 */
[----:B------:R-:W1:Y:S08]  /*0320*/  @!P6 LDC.64 R14, c[0x0][0x380] ;  /* 0x0000e000ff0eeb82 */ /* 0x000e700000000a00 */
[----:B------:R-:W2:Y:S01]  /*0330*/  @!P2 LDC.64 R12, c[0x0][0x380] ;  /* 0x0000e000ff0cab82 */ /* 0x000ea20000000a00 */
[----:B0-----:R-:W-:-:S06]  /*0340*/  @!P5 IMAD.WIDE.U32 R16, R22, 0x4, R16 ;  /* 0x000000041610d825 */ /* 0x001fcc00078e0010 */
[----:B------:R0:W3:Y:S01]  /*0350*/  @!P5 LDG.E R17, desc[UR4][R16.64] ;  /* 0x000000041011d981 */ /* 0x0000e2000c1e1900 */
[----:B------:R-:W-:Y:S02]  /*0360*/  @!P2 VIADD R27, R22, 0x2 ;  /* 0x00000002161ba836 */ /* 0x000fe40000000000 */
[----:B-1----:R-:W-:-:S06]  /*0370*/  @!P6 IMAD.WIDE.U32 R14, R25, 0x4, R14 ;  /* 0x00000004190ee825 */ /* 0x002fcc00078e000e */
[----:B------:R-:W4:Y:S01]  /*0380*/  @!P6 LDG.E R15, desc[UR4][R14.64] ;  /* 0x000000040e0fe981 */ /* 0x000f22000c1e1900 */
[----:B--2---:R-:W-:-:S06]  /*0390*/  @!P2 IMAD.WIDE.U32 R12, R27, 0x4, R12 ;  /* 0x000000041b0ca825 */ /* 0x004fcc00078e000c */
[----:B------:R1:W2:Y:S01]  /*03a0*/  @!P2 LDG.E R13, desc[UR4][R12.64] ;  /* 0x000000040c0da981 */ /* 0x0002a2000c1e1900 */
[----:B------:R-:W-:-:S04]  /*03b0*/  VIADDMNMX.U32 R25, R20, 0x3, R21, !PT ;  /* 0x0000000314197846 */ /* 0x000fc80007800015 */
[----:B------:R-:W-:Y:S02]  /*03c0*/  ISETP.GT.U32.AND P3, PT, R25, 0x3f, PT ;  /* 0x0000003f1900780c */ /* 0x000fe40003f64070 */
[C-C-:B------:R-:W-:Y:S02]  /*03d0*/  VIADDMNMX.U32 R25, R20.reuse, 0x4, R21.reuse, !PT ;  /* 0x0000000414197846 */ /* 0x140fe40007800015 */
[----:B0-----:R-:W-:Y:S02]  /*03e0*/  VIADDMNMX.U32 R16, R20, 0x5, R21, !PT ;  /* 0x0000000514107846 */ /* 0x001fe40007800015 */
[----:B------:R-:W-:Y:S02]  /*03f0*/  ISETP.GT.U32.AND P4, PT, R25, 0x3f, PT ;  /* 0x0000003f1900780c */ /* 0x000fe40003f84070 */
[----:B------:R-:W-:-:S05]  /*0400*/  @!P5 IADD3 R7, PT, PT, R7, 0x1, RZ ;  /* 0x000000010707d810 */ /* 0x000fca0007ffe0ff */
[----:B------:R-:W0:Y:S08]  /*0410*/  @!P3 LDC.64 R28, c[0x0][0x380] ;  /* 0x0000e000ff1cbb82 */ /* 0x000e300000000a00 */
[----:B------:R-:W5:Y:S01]  /*0420*/  @!P4 LDC.64 R26, c[0x0][0x380] ;  /* 0x0000e000ff1acb82 */ /* 0x000f620000000a00 */
[----:B-1----:R-:W-:Y:S01]  /*0430*/  VIADDMNMX.U32 R12, R20, 0x6, R21, !PT ;  /* 0x00000006140c7846 */ /* 0x002fe20007800015 */
[----:B------:R-:W-:-:S04]  /*0440*/  @!P6 VIADD R7, R7, 0x1 ;  /* 0x000000010707e836 */ /* 0x000fc80000000000 */
[----:B------:R-:W-:Y:S02]  /*0450*/  @!P2 VIADD R7, R7, 0x1 ;  /* 0x000000010707a836 */ /* 0x000fe40000000000 */
[----:B---3--:R-:W-:Y:S01]  /*0460*/  @!P5 FADD R2, R2, R17 ;  /* 0x000000110202d221 */ /* 0x008fe20000000000 */
[----:B------:R-:W-:-:S03]  /*0470*/  ISETP.GT.U32.AND P5, PT, R16, 0x3f, PT ;  /* 0x0000003f1000780c */ /* 0x000fc60003fa4070 */
[----:B----4-:R-:W-:-:S10]  /*0480*/  @!P6 FADD R2, R2, R15 ;  /* 0x0000000f0202e221 */ /* 0x010fd40000000000 */
[----:B------:R-:W1:Y:S01]  /*0490*/  @!P5 LDC.64 R14, c[0x0][0x380] ;  /* 0x0000e000ff0edb82 */ /* 0x000e620000000a00 */
[----:B------:R-:W-:Y:S01]  /*04a0*/  ISETP.GT.U32.AND P6, PT, R12, 0x3f, PT ;  /* 0x0000003f0c00780c */ /* 0x000fe20003fc4070 */
[----:B--2---:R-:W-:Y:S01]  /*04b0*/  @!P2 FADD R2, R2, R13 ;  /* 0x0000000d0202a221 */ /* 0x004fe20000000000 */
[----:B------:R-:W-:Y:S01]  /*04c0*/  VIADDMNMX.U32 R12, R20, 0x7, R21, !PT ;  /* 0x00000007140c7846 */ /* 0x000fe20007800015 */
[----:B------:R-:W-:-:S03]  /*04d0*/  @!P3 VIADD R13, R22, 0x3 ;  /* 0x00000003160db836 */ /* 0x000fc60000000000 */
[----:B------:R-:W-:Y:S01]  /*04e0*/  ISETP.GT.U32.AND P2, PT, R12, 0x3f, PT ;  /* 0x0000003f0c00780c */ /* 0x000fe20003f44070 */
[----:B0-----:R-:W-:-:S04]  /*04f0*/  @!P3 IMAD.WIDE.U32 R28, R13, 0x4, R28 ;  /* 0x000000040d1cb825 */ /* 0x001fc800078e001c */
[C---:B------:R-:W-:Y:S01]  /*0500*/  @!P4 VIADD R13, R22.reuse, 0x4 ;  /* 0x00000004160dc836 */ /* 0x040fe20000000000 */
[----:B------:R-:W-:Y:S01]  /*0510*/  @!P5 IADD3 R17, PT, PT, R22, 0x5, RZ ;  /* 0x000000051611d810 */ /* 0x000fe20007ffe0ff */
[----:B------:R0:W2:Y:S02]  /*0520*/  @!P3 LDG.E R25, desc[UR4][R28.64] ;  /* 0x000000041c19b981 */ /* 0x0000a4000c1e1900 */
[----:B-----5:R-:W-:Y:S02]  /*0530*/  @!P4 IMAD.WIDE.U32 R26, R13, 0x4, R26 ;  /* 0x000000040d1ac825 */ /* 0x020fe400078e001a */
[----:B------:R-:W3:Y:S04]  /*0540*/  @!P6 LDC.64 R12, c[0x0][0x380] ;  /* 0x0000e000ff0ceb82 */ /* 0x000ee80000000a00 */
[----:B------:R-:W4:Y:S01]  /*0550*/  @!P4 LDG.E R27, desc[UR4][R26.64] ;  /* 0x000000041a1bc981 */ /* 0x000f22000c1e1900 */
[----:B-1----:R-:W-:-:S03]  /*0560*/  @!P5 IMAD.WIDE.U32 R14, R17, 0x4, R14 ;  /* 0x00000004110ed825 */ /* 0x002fc600078e000e */
[----:B------:R-:W1:Y:S01]  /*0570*/  @!P2 LDC.64 R16, c[0x0][0x380] ;  /* 0x0000e000ff10ab82 */ /* 0x000e620000000a00 */
[----:B0-----:R-:W-:Y:S02]  /*0580*/  @!P6 VIADD R29, R22, 0x6 ;  /* 0x00000006161de836 */ /* 0x001fe40000000000 */
[----:B------:R-:W5:Y:S02]  /*0590*/  @!P5 LDG.E R15, desc[UR4][R14.64] ;  /* 0x000000040e0fd981 */ /* 0x000f64000c1e1900 */
[----:B---3--:R-:W-:-:S04]  /*05a0*/  @!P6 IMAD.WIDE.U32 R12, R29, 0x4, R12 ;  /* 0x000000041d0ce825 */ /* 0x008fc800078e000c */
[----:B------:R-:W-:Y:S02]  /*05b0*/  @!P2 VIADD R29, R22, 0x7 ;  /* 0x00000007161da836 */ /* 0x000fe40000000000 */
[----:B------:R-:W3:Y:S02]  /*05c0*/  @!P6 LDG.E R13, desc[UR4][R12.64] ;  /* 0x000000040c0de981 */ /* 0x000ee4000c1e1900 */
[----:B-1----:R-:W-:-:S06]  /*05d0*/  @!P2 IMAD.WIDE.U32 R16, R29, 0x4, R16 ;  /* 0x000000041d10a825 */ /* 0x002fcc00078e0010 */
[----:B------:R-:W3:Y:S01]  /*05e0*/  @!P2 LDG.E R17, desc[UR4][R16.64] ;  /* 0x000000041011a981 */ /* 0x000ee2000c1e1900 */
[----:B------:R-:W-:Y:S01]  /*05f0*/  IADD3 R24, PT, PT, R24, 0x8, RZ ;  /* 0x0000000818187810 */ /* 0x000fe20007ffe0ff */
[----:B------:R-:W-:-:S04]  /*0600*/  @!P3 VIADD R7, R7, 0x1 ;  /* 0x000000010707b836 */ /* 0x000fc80000000000 */
[----:B------:R-:W-:-:S04]  /*0610*/  @!P4 VIADD R7, R7, 0x1 ;  /* 0x000000010707c836 */ /* 0x000fc80000000000 */
[----:B------:R-:W-:-:S04]  /*0620*/  @!P5 VIADD R7, R7, 0x1 ;  /* 0x000000010707d836 */ /* 0x000fc80000000000 */
[----:B------:R-:W-:Y:S01]  /*0630*/  @!P6 VIADD R7, R7, 0x1 ;  /* 0x000000010707e836 */ /* 0x000fe20000000000 */
[----:B------:R-:W-:Y:S01]  /*0640*/  IADD3 R22, PT, PT, R22, 0x8, RZ ;  /* 0x0000000816167810 */ /* 0x000fe20007ffe0ff */
[----:B------:R-:W-:Y:S02]  /*0650*/  VIADD R23, R23, 0x8 ;  /* 0x0000000817177836 */ /* 0x000fe40000000000 */
[----:B------:R-:W-:Y:S02]  /*0660*/  VIADD R20, R20, 0x8 ;  /* 0x0000000814147836 */ /* 0x000fe40000000000 */
[----:B------:R-:W-:Y:S02]  /*0670*/  @!P2 VIADD R7, R7, 0x1 ;  /* 0x000000010707a836 */ /* 0x000fe40000000000 */
[----:B--2---:R-:W-:Y:S01]  /*0680*/  @!P3 FADD R2, R2, R25 ;  /* 0x000000190202b221 */ /* 0x004fe20000000000 */
[----:B------:R-:W-:-:S03]  /*0690*/  ISETP.NE.AND P3, PT, R24, RZ, PT ;  /* 0x000000ff1800720c */ /* 0x000fc60003f65270 */
[----:B----4-:R-:W-:-:S04]  /*06a0*/  @!P4 FADD R2, R2, R27 ;  /* 0x0000001b0202c221 */ /* 0x010fc80000000000 */
[----:B-----5:R-:W-:-:S04]  /*06b0*/  @!P5 FADD R2, R2, R15 ;  /* 0x0000000f0202d221 */ /* 0x020fc80000000000 */
[----:B---3--:R-:W-:-:S04]  /*06c0*/  @!P6 FADD R2, R2, R13 ;  /* 0x0000000d0202e221 */ /* 0x008fc80000000000 */
[----:B------:R-:W-:Y:S01]  /*06d0*/  @!P2 FADD R2, R2, R17 ;  /* 0x000000110202a221 */ /* 0x000fe20000000000 */
[----:B------:R-:W-:Y:S06]  /*06e0*/  @P3 BRA `(.L_x_112) ;  /* 0xfffffff800ec3947 */ /* 0x000fec000383ffff */
[----:B------:R-:W-:-:S07]  /*06f0*/  VIADD R25, R23, 0xfffffffd ;  /* 0xfffffffd17197836 */ /* 0x000fce0000000000 */
.L_x_111:
[----:B------:R-:W-:-:S13]  /*0700*/  ISETP.NE.AND P2, PT, R5, RZ, PT ;  /* 0x000000ff0500720c */ /* 0x000fda0003f45270 */
[----:B------:R-:W-:Y:S05]  /*0710*/  @!P2 BRA `(.L_x_113) ;  /* 0x00000004002ca947 */ /* 0x000fea0003800000 */
[----:B------:R-:W-:Y:S01]  /*0720*/  ISETP.NE.AND P6, PT, R18, RZ, PT ;  /* 0x000000ff1200720c */ /* 0x000fe20003fc5270 */
[----:B------:R-:W-:-:S12]  /*0730*/  @!P0 BRA `(.L_x_114) ;  /* 0x0000000000948947 */ /* 0x000fd80003800000 */
[----:B------:R-:W-:-:S04]  /*0740*/  IMAD.IADD R12, R6, 0x1, R25 ;  /* 0x00000001060c7824 */ /* 0x000fc800078e0219 */
[C---:B------:R-:W-:Y:S01]  /*0750*/  VIADD R26, R12.reuse, 0x1 ;  /* 0x000000010c1a7836 */ /* 0x040fe20000000000 */
[----:B------:R-:W-:Y:S01]  /*0760*/  VIMNMX.U32 R13, PT, PT, R21, R12, !PT ;  /* 0x0000000c150d7248 */ /* 0x000fe20007fe0000 */
[C---:B------:R-:W-:Y:S01]  /*0770*/  VIADD R20, R12.reuse, 0x3 ;  /* 0x000000030c147836 */ /* 0x040fe20000000000 */
[----:B------:R-:W-:Y:S02]  /*0780*/  IADD3 R24, PT, PT, R12, 0x2, RZ ;  /* 0x000000020c187810 */ /* 0x000fe40007ffe0ff */
[----:B------:R-:W-:Y:S02]  /*0790*/  ISETP.GT.U32.AND P2, PT, R13, 0x3f, PT ;  /* 0x0000003f0d00780c */ /* 0x000fe40003f44070 */
[C---:B------:R-:W-:Y:S02]  /*07a0*/  VIMNMX.U32 R13, PT, PT, R21.reuse, R26, !PT ;  /* 0x0000001a150d7248 */ /* 0x040fe40007fe0000 */
[----:B------:R-:W-:Y:S02]  /*07b0*/  VIMNMX.U32 R14, PT, PT, R21, R24, !PT ;  /* 0x00000018150e7248 */ /* 0x000fe40007fe0000 */
[----:B------:R-:W-:-:S02]  /*07c0*/  ISETP.GT.U32.AND P3, PT, R13, 0x3f, PT ;  /* 0x0000003f0d00780c */ /* 0x000fc40003f64070 */
[----:B------:R-:W-:Y:S02]  /*07d0*/  ISETP.GT.U32.AND P4, PT, R14, 0x3f, PT ;  /* 0x0000003f0e00780c */ /* 0x000fe40003f84070 */
[----:B------:R-:W-:-:S03]  /*07e0*/  VIMNMX.U32 R13, PT, PT, R21, R20, !PT ;  /* 0x00000014150d7248 */ /* 0x000fc60007fe0000 */
[----:B------:R-:W0:Y:S01]  /*07f0*/  @!P2 LDC.64 R22, c[0x0][0x380] ;  /* 0x0000e000ff16ab82 */ /* 0x000e220000000a00 */
[----:B------:R-:W-:Y:S01]  /*0800*/  ISETP.GT.U32.AND P5, PT, R13, 0x3f, PT ;  /* 0x0000003f0d00780c */ /* 0x000fe20003fa4070 */
[----:B------:R-:W-:-:S04]  /*0810*/  @!P2 IMAD R13, R21, 0x40, R12 ;  /* 0x00000040150da824 */ /* 0x000fc800078e020c */
[----:B------:R-:W-:Y:S02]  /*0820*/  @!P3 IMAD R27, R21, 0x40, R26 ;  /* 0x00000040151bb824 */ /* 0x000fe400078e021a */
[----:B------:R-:W1:Y:S08]  /*0830*/  @!P3 LDC.64 R16, c[0x0][0x380] ;  /* 0x0000e000ff10bb82 */ /* 0x000e700000000a00 */
[----:B------:R-:W2:Y:S01]  /*0840*/  @!P4 LDC.64 R14, c[0x0][0x380] ;  /* 0x0000e000ff0ecb82 */ /* 0x000ea20000000a00 */
[----:B0-----:R-:W-:-:S07]  /*0850*/  @!P2 IMAD.WIDE.U32 R22, R13, 0x4, R22 ;  /* 0x000000040d16a825 */ /* 0x001fce00078e0016 */
[----:B------:R-:W0:Y:S01]  /*0860*/  @!P5 LDC.64 R12, c[0x0][0x380] ;  /* 0x0000e000ff0cdb82 */ /* 0x000e220000000a00 */
[----:B------:R-:W-:Y:S01]  /*0870*/  @!P4 IMAD R29, R21, 0x40, R24 ;  /* 0x00000040151dc824 */ /* 0x000fe200078e0218 */
[----:B------:R-:W3:Y:S01]  /*0880*/  @!P2 LDG.E R23, desc[UR4][R22.64] ;  /* 0x000000041617a981 */ /* 0x000ee2000c1e1900 */
[----:B-1----:R-:W-:Y:S01]  /*0890*/  @!P3 IMAD.WIDE.U32 R16, R27, 0x4, R16 ;  /* 0x000000041b10b825 */ /* 0x002fe200078e0010 */
[----:B------:R-:W-:-:S05]  /*08a0*/  @!P5 LEA R27, R21, R20, 0x6 ;  /* 0x00000014151bd211 */ /* 0x000fca00078e30ff */
[----:B------:R-:W4:Y:S01]  /*08b0*/  @!P3 LDG.E R17, desc[UR4][R16.64] ;  /* 0x000000041011b981 */ /* 0x000f22000c1e1900 */
[----:B--2---:R-:W-:-:S06]  /*08c0*/  @!P4 IMAD.WIDE.U32 R14, R29, 0x4, R14 ;  /* 0x000000041d0ec825 */ /* 0x004fcc00078e000e */
[----:B------:R-:W2:Y:S01]  /*08d0*/  @!P4 LDG.E R15, desc[UR4][R14.64] ;  /* 0x000000040e0fc981 */ /* 0x000ea2000c1e1900 */
[----:B0-----:R-:W-:-:S06]  /*08e0*/  @!P5 IMAD.WIDE.U32 R12, R27, 0x4, R12 ;  /* 0x000000041b0cd825 */ /* 0x001fcc00078e000c */
[----:B------:R-:W5:Y:S01]  /*08f0*/  @!P5 LDG.E R13, desc[UR4][R12.64] ;  /* 0x000000040c0dd981 */ /* 0x000f62000c1e1900 */
[----:B------:R-:W-:-:S04]  /*0900*/  @!P2 VIADD R7, R7, 0x1 ;  /* 0x000000010707a836 */ /* 0x000fc80000000000 */
[----:B------:R-:W-:-:S04]  /*0910*/  @!P3 VIADD R7, R7, 0x1 ;  /* 0x000000010707b836 */ /* 0x000fc80000000000 */
[----:B------:R-:W-:Y:S02]  /*0920*/  @!P4 VIADD R7, R7, 0x1 ;  /* 0x000000010707c836 */ /* 0x000fe40000000000 */
[----:B------:R-:W-:-:S03]  /*0930*/  VIADD R25, R25, 0x4 ;  /* 0x0000000419197836 */ /* 0x000fc60000000000 */
[----:B------:R-:W-:Y:S01]  /*0940*/  @!P5 IADD3 R7, PT, PT, R7, 0x1, RZ ;  /* 0x000000010707d810 */ /* 0x000fe20007ffe0ff */
[----:B---3--:R-:W-:-:S04]  /*0950*/  @!P2 FADD R2, R2, R23 ;  /* 0x000000170202a221 */ /* 0x008fc80000000000 */
[----:B----4-:R-:W-:-:S04]  /*0960*/  @!P3 FADD R2, R2, R17 ;  /* 0x000000110202b221 */ /* 0x010fc80000000000 */
[----:B--2---:R-:W-:-:S04]  /*0970*/  @!P4 FADD R2, R2, R15 ;  /* 0x0000000f0202c221 */ /* 0x004fc80000000000 */
[----:B-----5:R-:W-:-:S07]  /*0980*/  @!P5 FADD R2, R2, R13 ;  /* 0x0000000d0202d221 */ /* 0x020fce0000000000 */
.L_x_114:
[----:B------:R-:W-:Y:S05]  /*0990*/  @!P6 BRA `(.L_x_113) ;  /* 0x00000000008ce947 */ /* 0x000fea0003800000 */
[----:B------:R-:W-:Y:S02]  /*09a0*/  ISETP.NE.AND P3, PT, R18, 0x1, PT ;  /* 0x000000011200780c */ /* 0x000fe40003f65270 */
[----:B------:R-:W-:-:S11]  /*09b0*/  LOP3.LUT P2, RZ, R4, 0x1, RZ, 0xc0, !PT ;  /* 0x0000000104ff7812 */ /* 0x000fd6000784c0ff */
[----:B------:R-:W-:Y:S05]  /*09c0*/  @!P3 BRA `(.L_x_115) ;  /* 0x00000000004cb947 */ /* 0x000fea0003800000 */
[----:B------:R-:W-:-:S04]  /*09d0*/  IMAD.IADD R20, R6, 0x1, R25 ;  /* 0x0000000106147824 */ /* 0x000fc800078e0219 */
[----:B------:R-:W-:Y:S01]  /*09e0*/  VIADD R16, R20, 0x1 ;  /* 0x0000000114107836 */ /* 0x000fe20000000000 */
[----:B------:R-:W-:-:S04]  /*09f0*/  VIMNMX.U32 R12, PT, PT, R21, R20, !PT ;  /* 0x00000014150c7248 */ /* 0x000fc80007fe0000 */
[----:B------:R-:W-:Y:S02]  /*0a00*/  ISETP.GT.U32.AND P3, PT, R12, 0x3f, PT ;  /* 0x0000003f0c00780c */ /* 0x000fe40003f64070 */
[----:B------:R-:W-:-:S04]  /*0a10*/  VIMNMX.U32 R12, PT, PT, R21, R16, !PT ;  /* 0x00000010150c7248 */ /* 0x000fc80007fe0000 */
[----:B------:R-:W-:-:S07]  /*0a20*/  ISETP.GT.U32.AND P4, PT, R12, 0x3f, PT ;  /* 0x0000003f0c00780c */ /* 0x000fce0003f84070 */
[----:B------:R-:W0:Y:S01]  /*0a30*/  @!P3 LDC.64 R14, c[0x0][0x380] ;  /* 0x0000e000ff0ebb82 */ /* 0x000e220000000a00 */
[----:B------:R-:W-:-:S05]  /*0a40*/  @!P3 IMAD R17, R21, 0x40, R20 ;  /* 0x000000401511b824 */ /* 0x000fca00078e0214 */
[----:B------:R-:W-:Y:S02]  /*0a50*/  @!P4 IMAD R23, R21, 0x40, R16 ;  /* 0x000000401517c824 */ /* 0x000fe400078e0210 */
[----:B------:R-:W1:Y:S01]  /*0a60*/  @!P4 LDC.64 R12, c[0x0][0x380] ;  /* 0x0000e000ff0ccb82 */ /* 0x000e620000000a00 */
[----:B0-----:R-:W-:-:S06]  /*0a70*/  @!P3 IMAD.WIDE.U32 R14, R17, 0x4, R14 ;  /* 0x00000004110eb825 */ /* 0x001fcc00078e000e */
[----:B------:R-:W2:Y:S01]  /*0a80*/  @!P3 LDG.E R15, desc[UR4][R14.64] ;  /* 0x000000040e0fb981 */ /* 0x000ea2000c1e1900 */
[----:B-1----:R-:W-:-:S06]  /*0a90*/  @!P4 IMAD.WIDE.U32 R12, R23, 0x4, R12 ;  /* 0x00000004170cc825 */ /* 0x002fcc00078e000c */
[----:B------:R-:W3:Y:S01]  /*0aa0*/  @!P4 LDG.E R13, desc[UR4][R12.64] ;  /* 0x000000040c0dc981 */ /* 0x000ee2000c1e1900 */
[----:B------:R-:W-:Y:S01]  /*0ab0*/  @!P3 IADD3 R7, PT, PT, R7, 0x1, RZ ;  /* 0x000000010707b810 */ /* 0x000fe20007ffe0ff */
[----:B------:R-:W-:-:S04]  /*0ac0*/  VIADD R25, R25, 0x2 ;  /* 0x0000000219197836 */ /* 0x000fc80000000000 */
[----:B------:R-:W-:Y:S02]  /*0ad0*/  @!P4 VIADD R7, R7, 0x1 ;  /* 0x000000010707c836 */ /* 0x000fe40000000000 */
[----:B--2---:R-:W-:-:S04]  /*0ae0*/  @!P3 FADD R2, R2, R15 ;  /* 0x0000000f0202b221 */ /* 0x004fc80000000000 */
[----:B---3--:R-:W-:-:S07]  /*0af0*/  @!P4 FADD R2, R2, R13 ;  /* 0x0000000d0202c221 */ /* 0x008fce0000000000 */
.L_x_115:
[----:B------:R-:W-:Y:S05]  /*0b00*/  @P2 BRA `(.L_x_113) ;  /* 0x0000000000302947 */ /* 0x000fea0003800000 */
[----:B------:R-:W-:Y:S01]  /*0b10*/  IMAD.IADD R14, R6, 0x1, R25 ;  /* 0x00000001060e7824 */ /* 0x000fe200078e0219 */
[----:B------:R-:W-:Y:S04]  /*0b20*/  BSSY.RECONVERGENT B0, `(.L_x_113) ;  /* 0x000000a000007945 */ /* 0x000fe80003800200 */
[----:B------:R-:W-:-:S04]  /*0b30*/  VIMNMX.U32 R12, PT, PT, R21, R14, !PT ;  /* 0x0000000e150c7248 */ /* 0x000fc80007fe0000 */
[----:B------:R-:W-:-:S13]  /*0b40*/  ISETP.GT.U32.AND P2, PT, R12, 0x3f, PT ;  /* 0x0000003f0c00780c */ /* 0x000fda0003f44070 */
[----:B------:R-:W-:Y:S05]  /*0b50*/  @P2 BRA `(.L_x_116) ;  /* 0x0000000000182947 */ /* 0x000fea0003800000 */
[----:B------:R-:W0:Y:S01]  /*0b60*/  LDC.64 R12, c[0x0][0x380] ;  /* 0x0000e000ff0c7b82 */ /* 0x000e220000000a00 */
[----:B------:R-:W-:-:S04]  /*0b70*/  IMAD R21, R21, 0x40, R14 ;  /* 0x0000004015157824 */ /* 0x000fc800078e020e */
[----:B0-----:R-:W-:-:S06]  /*0b80*/  IMAD.WIDE.U32 R12, R21, 0x4, R12 ;  /* 0x00000004150c7825 */ /* 0x001fcc00078e000c */
[----:B------:R-:W2:Y:S01]  /*0b90*/  LDG.E R13, desc[UR4][R12.64] ;  /* 0x000000040c0d7981 */ /* 0x000ea2000c1e1900 */
[----:B------:R-:W-:Y:S01]  /*0ba0*/  IADD3 R7, PT, PT, R7, 0x1, RZ ;  /* 0x0000000107077810 */ /* 0x000fe20007ffe0ff */
[----:B--2---:R-:W-:-:S07]  /*0bb0*/  FADD R2, R2, R13 ;  /* 0x0000000d02027221 */ /* 0x004fce0000000000 */
.L_x_116:
[----:B------:R-:W-:Y:S05]  /*0bc0*/  BSYNC.RECONVERGENT B0 ;  /* 0x0000000000007941 */ /* 0x000fea0003800200 */
.L_x_113:
[----:B------:R-:W-:Y:S05]  /*0bd0*/  @P1 BRA `(.L_x_117) ;  /* 0xfffffff400841947 */ /* 0x000fea000383ffff */
[----:B------:R-:W-:-:S07]  /*0be0*/  I2FP.F32.S32 R7, R7 ;  /* 0x0000000700077245 */ /* 0x000fce0000201400 */
.L_x_110:
        /* <DEDUP_REMOVED lines=11> */
[----:B------:R-:W-:Y:S05]  /*0ca0*/  CALL.REL.NOINC `($__internal_5_$__cuda_sm3x_div_rn_noftz_f32_slowpath) ;  /* 0x0000000000187944 */ /* 0x000fea0003c00000 */
[----:B------:R-:W-:-:S07]  /*0cb0*/  IMAD.MOV.U32 R5, RZ, RZ, R2 ;  /* 0x000000ffff057224 */ /* 0x000fce00078e0002 */
.L_x_119:
[----:B------:R-:W-:Y:S05]  /*0cc0*/  BSYNC.RECONVERGENT B0 ;  /* 0x0000000000007941 */ /* 0x000fea0003800200 */
.L_x_118:
[----:B------:R-:W0:Y:S02]  /*0cd0*/  LDC.64 R2, c[0x0][0x388] ;  /* 0x0000e200ff027b82 */ /* 0x000e240000000a00 */
[----:B0-----:R-:W-:-:S05]  /*0ce0*/  IMAD.WIDE.U32 R2, R0, 0x4, R2 ;  /* 0x0000000400027825 */ /* 0x001fca00078e0002 */
[----:B------:R-:W-:Y:S01]  /*0cf0*/  STG.E desc[UR4][R2.64], R5 ;  /* 0x0000000502007986 */ /* 0x000fe2000c101904 */
[----:B------:R-:W-:Y:S05]  /*0d00*/  EXIT ;  /* 0x000000000000794d */ /* 0x000fea0003800000 */
        .weak           $__internal_5_$__cuda_sm3x_div_rn_noftz_f32_slowpath
        .type           $__internal_5_$__cuda_sm3x_div_rn_noftz_f32_slowpath,@function
        .size           $__internal_5_$__cuda_sm3x_div_rn_noftz_f32_slowpath,(.L_x_137 - $__internal_5_$__cuda_sm3x_div_rn_noftz_f32_slowpath)
$__internal_5_$__cuda_sm3x_div_rn_noftz_f32_slowpath:
        /* <DEDUP_REMOVED lines=34> */
.L_x_121:
        /* <DEDUP_REMOVED lines=51> */
.L_x_128:
[----:B------:R-:W-:-:S04]  /*1260*/  LOP3.LUT R2, R2, 0x80000000, RZ, 0xc0, !PT ;  /* 0x8000000002027812 */ /* 0x000fc800078ec0ff */
[----:B------:R-:W-:Y:S01]  /*1270*/  LOP3.LUT R2, R2, 0x7f800000, RZ, 0xfc, !PT ;  /* 0x7f80000002027812 */ /* 0x000fe200078efcff */
[----:B------:R-:W-:Y:S06]  /*1280*/  BRA `(.L_x_129) ;  /* 0x0000000000047947 */ /* 0x000fec0003800000 */
.L_x_127:
[----:B------:R-:W-:-:S07]  /*1290*/  IMAD R2, R6, 0x800000, R2 ;  /* 0x0080000006027824 */ /* 0x000fce00078e0202 */
.L_x_129:
[----:B------:R-:W-:Y:S05]  /*12a0*/  BSYNC.RECONVERGENT B2 ;  /* 0x0000000000027941 */ /* 0x000fea0003800200 */
.L_x_126:
[----:B------:R-:W-:Y:S05]  /*12b0*/  BRA `(.L_x_130) ;  /* 0x0000000000207947 */ /* 0x000fea0003800000 */
.L_x_125:
[----:B------:R-:W-:-:S04]  /*12c0*/  LOP3.LUT R2, R3, 0x80000000, R2, 0x48, !PT ;  /* 0x8000000003027812 */ /* 0x000fc800078e4802 */
[----:B------:R-:W-:Y:S01]  /*12d0*/  LOP3.LUT R2, R2, 0x7f800000, RZ, 0xfc, !PT ;  /* 0x7f80000002027812 */ /* 0x000fe200078efcff */
[----:B------:R-:W-:Y:S06]  /*12e0*/  BRA `(.L_x_130) ;  /* 0x0000000000147947 */ /* 0x000fec0003800000 */
.L_x_124:
[----:B------:R-:W-:Y:S01]  /*12f0*/  LOP3.LUT R2, R3, 0x80000000, R2, 0x48, !PT ;  /* 0x8000000003027812 */ /* 0x000fe200078e4802 */
[----:B------:R-:W-:Y:S06]  /*1300*/  BRA `(.L_x_130) ;  /* 0x00000000000c7947 */ /* 0x000fec0003800000 */
.L_x_123:
[----:B------:R-:W0:Y:S01]  /*1310*/  MUFU.RSQ R2, -QNAN ;  /* 0xffc0000000027908 */ /* 0x000e220000001400 */
[----:B------:R-:W-:Y:S05]  /*1320*/  BRA `(.L_x_130) ;  /* 0x0000000000047947 */ /* 0x000fea0003800000 */
.L_x_122:
[----:B------:R-:W-:-:S07]  /*1330*/  FADD.FTZ R2, R2, R3 ;  /* 0x0000000302027221 */ /* 0x000fce0000010000 */
.L_x_130:
[----:B------:R-:W-:Y:S05]  /*1340*/  BSYNC.RECONVERGENT B1 ;  /* 0x0000000000017941 */ /* 0x000fea0003800200 */
.L_x_120:
[----:B------:R-:W-:-:S04]  /*1350*/  IMAD.MOV.U32 R5, RZ, RZ, 0x0 ;  /* 0x00000000ff057424 */ /* 0x000fc800078e00ff */
[----:B0-----:R-:W-:Y:S05]  /*1360*/  RET.REL.NODEC R4 `(_Z15kernel2D_linearPKfPfi) ;  /* 0xffffffec04247950 */ /* 0x001fea0003c3ffff */
.L_x_131:
        /* <DEDUP_REMOVED lines=9> */
.L_x_137:


//--------------------- .nv.shared._Z15kernel3D_sharedPKfPfi --------------------------
	.section	.nv.shared._Z15kernel3D_sharedPKfPfi,"aw",@nobits
	.sectionflags	@""
	.align	16
	.zero		1024


//--------------------- .nv.shared.reserved.0     --------------------------
	.section	.nv.shared.reserved.0,"aw",@nobits
	.weak		__nv_reservedSMEM_offset_0_alias
	.size		__nv_reservedSMEM_offset_0_alias, 0, 64
	.other		__nv_reservedSMEM_offset_0_alias,@"STO_CUDA_RESERVED_SHARED STV_DEFAULT"
__nv_reservedSMEM_offset_0_alias:
	.zero		0
	.zero		64


//--------------------- .nv.shared._Z15kernel2D_sharedPKfPfi --------------------------
	.section	.nv.shared._Z15kernel2D_sharedPKfPfi,"aw",@nobits
	.sectionflags	@""
	.align	16
	.zero		1024


//--------------------- .nv.shared._Z18kernel3D_optimizedPKfPfi --------------------------
	.section	.nv.shared._Z18kernel3D_optimizedPKfPfi,"aw",@nobits
	.sectionflags	@""
	.align	16
	.zero		1024


//--------------------- .nv.shared._Z18kernel2D_optimizedPKfPfi --------------------------
	.section	.nv.shared._Z18kernel2D_optimizedPKfPfi,"aw",@nobits
	.sectionflags	@""
	.align	16
	.zero		1024


//--------------------- .nv.shared._Z15kernel3D_linearPKfPfi --------------------------
	.section	.nv.shared._Z15kernel3D_linearPKfPfi,"aw",@nobits
	.sectionflags	@""
	.align	16
	.zero		1024


//--------------------- .nv.shared._Z15kernel2D_linearPKfPfi --------------------------
	.section	.nv.shared._Z15kernel2D_linearPKfPfi,"aw",@nobits
	.sectionflags	@""
	.align	16
	.zero		1024


//--------------------- .nv.constant0._Z15kernel3D_sharedPKfPfi --------------------------
	.section	.nv.constant0._Z15kernel3D_sharedPKfPfi,"a",@progbits
	.sectionflags	@""
	.align	4
.nv.constant0._Z15kernel3D_sharedPKfPfi:
	.zero		916


//--------------------- .nv.constant0._Z15kernel2D_sharedPKfPfi --------------------------
	.section	.nv.constant0._Z15kernel2D_sharedPKfPfi,"a",@progbits
	.sectionflags	@""
	.align	4
.nv.constant0._Z15kernel2D_sharedPKfPfi:
	.zero		916


//--------------------- .nv.constant0._Z18kernel3D_optimizedPKfPfi --------------------------
	.section	.nv.constant0._Z18kernel3D_optimizedPKfPfi,"a",@progbits
	.sectionflags	@""
	.align	4
.nv.constant0._Z18kernel3D_optimizedPKfPfi:
	.zero		916


//--------------------- .nv.constant0._Z18kernel2D_optimizedPKfPfi --------------------------
	.section	.nv.constant0._Z18kernel2D_optimizedPKfPfi,"a",@progbits
	.sectionflags	@""
	.align	4
.nv.constant0._Z18kernel2D_optimizedPKfPfi:
	.zero		916


//--------------------- .nv.constant0._Z15kernel3D_linearPKfPfi --------------------------
	.section	.nv.constant0._Z15kernel3D_linearPKfPfi,"a",@progbits
	.sectionflags	@""
	.align	4
.nv.constant0._Z15kernel3D_linearPKfPfi:
	.zero		916


//--------------------- .nv.constant0._Z15kernel2D_linearPKfPfi --------------------------
	.section	.nv.constant0._Z15kernel2D_linearPKfPfi,"a",@progbits
	.sectionflags	@""
	.align	4
.nv.constant0._Z15kernel2D_linearPKfPfi:
	.zero		916


//--------------------- SYMBOLS --------------------------

	.type		.nv.reservedSmem.offset0,@object
	.size		.nv.reservedSmem.offset0,0x4
	.type		.nv.reservedSmem.cap,@object
	.size		.nv.reservedSmem.cap,0x4
